	.target	sm_100a

	.elftype	@"ET_EXEC"


//--------------------- .note.nv.tkinfo           --------------------------
	.section	.note.nv.tkinfo,"",@"SHT_NOTE"
	.sectionflags	@"SHF_NOTE_NV_TKINFO"
	.tkinfo
        /*0018*/ 	.word	0x00000002
        /*0030*/ 	.string	""
        /*0030*/ 	.string	"ptxas"
        /*0030*/ 	.string	"Cuda compilation tools, release 13.0, V13.0.88"
        /*0030*/ 	.string	"Build cuda_13.0.r13.0/compiler.36424714_0"
        /*0030*/ 	.string	"-arch sm_100a -m 64 "



//--------------------- .note.nv.cuinfo           --------------------------
	.section	.note.nv.cuinfo,"",@"SHT_NOTE"
	.sectionflags	@"SHF_NOTE_NV_CUINFO"
        /*0018*/ 	.short	0x0002
        /*001a*/ 	.short	0x0064
        /*001c*/ 	.short	0x0082
	.zero		2


//--------------------- .nv.info                  --------------------------
	.section	.nv.info,"",@"SHT_CUDA_INFO"
	.align	4


	//----- nvinfo : EIATTR_REGCOUNT
	.align		4
        /*0000*/ 	.byte	0x04, 0x2f
        /*0002*/ 	.short	(.L_19 - .L_18)
	.align		4
.L_18:
        /*0004*/ 	.word	index@(_ZN7cutlass13device_kernelINS_4gemm6kernel13GemmUniversalIN4cute5tupleIJiiiiEEENS1_10collective13CollectiveMmaINS1_35MainloopSm100TmaUmmaWarpSpecializedILi20ELi2ELi4ENS5_IJNS4_1CILi8EEENSA_ILi1EEESC_EEEEENS5_IJNSA_ILi256EEENSA_ILi64EEENSA_ILi32EEEEEENS_10bfloat16_tENS5_IJlSC_lEEESJ_SK_NS4_8TiledMMAINS4_8MMA_AtomIJNS4_26SM100_MMA_F16BF16_2x1SM_SSISJ_SJ_fLi256ELi64ELNS4_4UMMA5MajorE0ELSP_0ELNSO_7ScaleInE0ELSQ_0EEEEEENS4_6LayoutINS5_IJSC_SC_SC_EEENS5_IJNSA_ILi0EEESV_SV_EEEEENS5_IJNS4_10UnderscoreESY_SY_EEEEENS4_18SM100_TMA_2SM_LOADENS4_14ComposedLayoutINS4_7SwizzleILi2ELi4ELi3EEENS4_18smem_ptr_flag_bitsILi16EEENST_INS5_IJSB_SH_EEENS5_IJSH_SC_EEEEEEEvNS4_8identityENS4_28SM100_TMA_2SM_LOAD_MULTICASTES1A_vS1B_EENS_8epilogue10collective18CollectiveEpilogueINS1E_23Sm100TmaWarpSpecializedILi3ELi2ELi32ELb1ELb0EEEJNS5_IJNSA_ILi128EEESG_SH_EEENS5_IJNST_IS1J_SC_EENST_ISH_SC_EEEEESJ_SK_SJ_SK_NS1E_6fusion15FusionCallbacksIS1I_NS1O_17LinearCombinationISJ_fSJ_fLNS_15FloatRoundStyleE2EEES1K_S1N_JEEENS4_5SM1004TMEM4LOAD26SM100_TMEM_LOAD_32dp32b32xENS4_13SM90_TMA_LOADES1A_NS4_39AutoVectorizingCopyWithAssumedAlignmentILi128EEENS4_14SM90_TMA_STOREES1A_S20_S20_EEEvvEEEEvNT_6ParamsE)
        /*0008*/ 	.word	0x00000078


	//----- nvinfo : EIATTR_FRAME_SIZE
	.align		4
.L_19:
        /*000c*/ 	.byte	0x04, 0x11
        /*000e*/ 	.short	(.L_21 - .L_20)
	.align		4
.L_20:
        /*0010*/ 	.word	index@($__internal_2_$__cuda_sm10x_tcgen05_guardrail_trap_unallocated_columns_being_dealloced)
        /*0014*/ 	.word	0x00000000


	//----- nvinfo : EIATTR_FRAME_SIZE
	.align		4
.L_21:
        /*0018*/ 	.byte	0x04, 0x11
        /*001a*/ 	.short	(.L_23 - .L_22)
	.align		4
.L_22:
        /*001c*/ 	.word	index@($__internal_1_$__cuda_sm10x_tcgen05_guardrail_trap_phase_invalid_during_alloc)
        /*0020*/ 	.word	0x00000000


	//----- nvinfo : EIATTR_FRAME_SIZE
	.align		4
.L_23:
        /*0024*/ 	.byte	0x04, 0x11
        /*0026*/ 	.short	(.L_25 - .L_24)
	.align		4
.L_24:
        /*0028*/ 	.word	index@($__internal_0_$__cuda_sm10x_tcgen05_guardrail_trap_col_being_dealloced_not_returned_by_alloc)
        /*002c*/ 	.word	0x00000000


	//----- nvinfo : EIATTR_FRAME_SIZE
	.align		4
.L_25:
        /*0030*/ 	.byte	0x04, 0x11
        /*0032*/ 	.short	(.L_27 - .L_26)
	.align		4
.L_26:
        /*0034*/ 	.word	index@(_ZN7cutlass13device_kernelINS_4gemm6kernel13GemmUniversalIN4cute5tupleIJiiiiEEENS1_10collective13CollectiveMmaINS1_35MainloopSm100TmaUmmaWarpSpecializedILi20ELi2ELi4ENS5_IJNS4_1CILi8EEENSA_ILi1EEESC_EEEEENS5_IJNSA_ILi256EEENSA_ILi64EEENSA_ILi32EEEEEENS_10bfloat16_tENS5_IJlSC_lEEESJ_SK_NS4_8TiledMMAINS4_8MMA_AtomIJNS4_26SM100_MMA_F16BF16_2x1SM_SSISJ_SJ_fLi256ELi64ELNS4_4UMMA5MajorE0ELSP_0ELNSO_7ScaleInE0ELSQ_0EEEEEENS4_6LayoutINS5_IJSC_SC_SC_EEENS5_IJNSA_ILi0EEESV_SV_EEEEENS5_IJNS4_10UnderscoreESY_SY_EEEEENS4_18SM100_TMA_2SM_LOADENS4_14ComposedLayoutINS4_7SwizzleILi2ELi4ELi3EEENS4_18smem_ptr_flag_bitsILi16EEENST_INS5_IJSB_SH_EEENS5_IJSH_SC_EEEEEEEvNS4_8identityENS4_28SM100_TMA_2SM_LOAD_MULTICASTES1A_vS1B_EENS_8epilogue10collective18CollectiveEpilogueINS1E_23Sm100TmaWarpSpecializedILi3ELi2ELi32ELb1ELb0EEEJNS5_IJNSA_ILi128EEESG_SH_EEENS5_IJNST_IS1J_SC_EENST_ISH_SC_EEEEESJ_SK_SJ_SK_NS1E_6fusion15FusionCallbacksIS1I_NS1O_17LinearCombinationISJ_fSJ_fLNS_15FloatRoundStyleE2EEES1K_S1N_JEEENS4_5SM1004TMEM4LOAD26SM100_TMEM_LOAD_32dp32b32xENS4_13SM90_TMA_LOADES1A_NS4_39AutoVectorizingCopyWithAssumedAlignmentILi128EEENS4_14SM90_TMA_STOREES1A_S20_S20_EEEvvEEEEvNT_6ParamsE)
        /*0038*/ 	.word	0x00000000


	//----- nvinfo : EIATTR_MIN_STACK_SIZE
	.align		4
.L_27:
        /*003c*/ 	.byte	0x04, 0x12
        /*003e*/ 	.short	(.L_29 - .L_28)
	.align		4
.L_28:
        /*0040*/ 	.word	index@(_ZN7cutlass13device_kernelINS_4gemm6kernel13GemmUniversalIN4cute5tupleIJiiiiEEENS1_10collective13CollectiveMmaINS1_35MainloopSm100TmaUmmaWarpSpecializedILi20ELi2ELi4ENS5_IJNS4_1CILi8EEENSA_ILi1EEESC_EEEEENS5_IJNSA_ILi256EEENSA_ILi64EEENSA_ILi32EEEEEENS_10bfloat16_tENS5_IJlSC_lEEESJ_SK_NS4_8TiledMMAINS4_8MMA_AtomIJNS4_26SM100_MMA_F16BF16_2x1SM_SSISJ_SJ_fLi256ELi64ELNS4_4UMMA5MajorE0ELSP_0ELNSO_7ScaleInE0ELSQ_0EEEEEENS4_6LayoutINS5_IJSC_SC_SC_EEENS5_IJNSA_ILi0EEESV_SV_EEEEENS5_IJNS4_10UnderscoreESY_SY_EEEEENS4_18SM100_TMA_2SM_LOADENS4_14ComposedLayoutINS4_7SwizzleILi2ELi4ELi3EEENS4_18smem_ptr_flag_bitsILi16EEENST_INS5_IJSB_SH_EEENS5_IJSH_SC_EEEEEEEvNS4_8identityENS4_28SM100_TMA_2SM_LOAD_MULTICASTES1A_vS1B_EENS_8epilogue10collective18CollectiveEpilogueINS1E_23Sm100TmaWarpSpecializedILi3ELi2ELi32ELb1ELb0EEEJNS5_IJNSA_ILi128EEESG_SH_EEENS5_IJNST_IS1J_SC_EENST_ISH_SC_EEEEESJ_SK_SJ_SK_NS1E_6fusion15FusionCallbacksIS1I_NS1O_17LinearCombinationISJ_fSJ_fLNS_15FloatRoundStyleE2EEES1K_S1N_JEEENS4_5SM1004TMEM4LOAD26SM100_TMEM_LOAD_32dp32b32xENS4_13SM90_TMA_LOADES1A_NS4_39AutoVectorizingCopyWithAssumedAlignmentILi128EEENS4_14SM90_TMA_STOREES1A_S20_S20_EEEvvEEEEvNT_6ParamsE)
        /*0044*/ 	.word	0x00000000
.L_29:


//--------------------- .nv.compat                --------------------------
	.section	.nv.compat,"",@"SHT_CUDA_COMPAT_INFO"
	.align	4
        /*0000*/ 	.byte	0x02, 0x09, 0x01, 0x00, 0x02, 0x02, 0x02, 0x00, 0x02, 0x05, 0x05, 0x00, 0x03, 0x07, 0x01, 0x01
        /*0010*/ 	.byte	0x02, 0x03, 0x01, 0x00, 0x02, 0x06, 0x01, 0x00, 0x04, 0x0b, 0x08, 0x00, 0x09, 0x00, 0x00, 0x00
        /*0020*/ 	.byte	0x00, 0x00, 0x00, 0x00


//--------------------- .nv.info._ZN7cutlass13device_kernelINS_4gemm6kernel13GemmUniversalIN4cute5tupleIJiiiiEEENS1_10collective13CollectiveMmaINS1_35MainloopSm100TmaUmmaWarpSpecializedILi20ELi2ELi4ENS5_IJNS4_1CILi8EEENSA_ILi1EEESC_EEEEENS5_IJNSA_ILi256EEENSA_ILi64EEENSA_ILi32EEEEEENS_10bfloat16_tENS5_IJlSC_lEEESJ_SK_NS4_8TiledMMAINS4_8MMA_AtomIJNS4_26SM100_MMA_F16BF16_2x1SM_SSISJ_SJ_fLi256ELi64ELNS4_4UMMA5MajorE0ELSP_0ELNSO_7ScaleInE0ELSQ_0EEEEEENS4_6LayoutINS5_IJSC_SC_SC_EEENS5_IJNSA_ILi0EEESV_SV_EEEEENS5_IJNS4_10UnderscoreESY_SY_EEEEENS4_18SM100_TMA_2SM_LOADENS4_14ComposedLayoutINS4_7SwizzleILi2ELi4ELi3EEENS4_18smem_ptr_flag_bitsILi16EEENST_INS5_IJSB_SH_EEENS5_IJSH_SC_EEEEEEEvNS4_8identityENS4_28SM100_TMA_2SM_LOAD_MULTICASTES1A_vS1B_EENS_8epilogue10collective18CollectiveEpilogueINS1E_23Sm100TmaWarpSpecializedILi3ELi2ELi32ELb1ELb0EEEJNS5_IJNSA_ILi128EEESG_SH_EEENS5_IJNST_IS1J_SC_EENST_ISH_SC_EEEEESJ_SK_SJ_SK_NS1E_6fusion15FusionCallbacksIS1I_NS1O_17LinearCombinationISJ_fSJ_fLNS_15FloatRoundStyleE2EEES1K_S1N_JEEENS4_5SM1004TMEM4LOAD26SM100_TMEM_LOAD_32dp32b32xENS4_13SM90_TMA_LOADES1A_NS4_39AutoVectorizingCopyWithAssumedAlignmentILi128EEENS4_14SM90_TMA_STOREES1A_S20_S20_EEEvvEEEEvNT_6ParamsE --------------------------
	.section	.nv.info._ZN7cutlass13device_kernelINS_4gemm6kernel13GemmUniversalIN4cute5tupleIJiiiiEEENS1_10collective13CollectiveMmaINS1_35MainloopSm100TmaUmmaWarpSpecializedILi20ELi2ELi4ENS5_IJNS4_1CILi8EEENSA_ILi1EEESC_EEEEENS5_IJNSA_ILi256EEENSA_ILi64EEENSA_ILi32EEEEEENS_10bfloat16_tENS5_IJlSC_lEEESJ_SK_NS4_8TiledMMAINS4_8MMA_AtomIJNS4_26SM100_MMA_F16BF16_2x1SM_SSISJ_SJ_fLi256ELi64ELNS4_4UMMA5MajorE0ELSP_0ELNSO_7ScaleInE0ELSQ_0EEEEEENS4_6LayoutINS5_IJSC_SC_SC_EEENS5_IJNSA_ILi0EEESV_SV_EEEEENS5_IJNS4_10UnderscoreESY_SY_EEEEENS4_18SM100_TMA_2SM_LOADENS4_14ComposedLayoutINS4_7SwizzleILi2ELi4ELi3EEENS4_18smem_ptr_flag_bitsILi16EEENST_INS5_IJSB_SH_EEENS5_IJSH_SC_EEEEEEEvNS4_8identityENS4_28SM100_TMA_2SM_LOAD_MULTICASTES1A_vS1B_EENS_8epilogue10collective18CollectiveEpilogueINS1E_23Sm100TmaWarpSpecializedILi3ELi2ELi32ELb1ELb0EEEJNS5_IJNSA_ILi128EEESG_SH_EEENS5_IJNST_IS1J_SC_EENST_ISH_SC_EEEEESJ_SK_SJ_SK_NS1E_6fusion15FusionCallbacksIS1I_NS1O_17LinearCombinationISJ_fSJ_fLNS_15FloatRoundStyleE2EEES1K_S1N_JEEENS4_5SM1004TMEM4LOAD26SM100_TMEM_LOAD_32dp32b32xENS4_13SM90_TMA_LOADES1A_NS4_39AutoVectorizingCopyWithAssumedAlignmentILi128EEENS4_14SM90_TMA_STOREES1A_S20_S20_EEEvvEEEEvNT_6ParamsE,"",@"SHT_CUDA_INFO"
	.sectionflags	@""
	.align	4


	//----- nvinfo : EIATTR_CUDA_API_VERSION
	.align		4
        /*0000*/ 	.byte	0x04, 0x37
        /*0002*/ 	.short	(.L_31 - .L_30)
.L_30:
        /*0004*/ 	.word	0x00000082


	//----- nvinfo : EIATTR_KPARAM_INFO
	.align		4
.L_31:
        /*0008*/ 	.byte	0x04, 0x17
        /*000a*/ 	.short	(.L_33 - .L_32)
.L_32:
        /*000c*/ 	.word	0x00000000
        /*0010*/ 	.short	0x0000
        /*0012*/ 	.short	0x0000
        /*0014*/ 	.byte	0x00, 0xf0, 0x01, 0x20


	//----- nvinfo : EIATTR_AT_ENTRY_FRAGMENTS
	.align		4
.L_33:
        /*0018*/ 	.byte	0x04, 0x4f
        /*001a*/ 	.short	(.L_35 - .L_34)


	//   ....[0]....
.L_34:
        /*001c*/ 	.word	0x00000007


	//----- nvinfo : EIATTR_RESERVED_SMEM_USED
	.align		4
.L_35:
        /*0020*/ 	.byte	0x01, 0x41
	.zero		2


	//----- nvinfo : EIATTR_SPARSE_MMA_MASK
	.align		4
        /*0024*/ 	.byte	0x03, 0x50
        /*0026*/ 	.short	0x0000


	//----- nvinfo : EIATTR_TCGEN05_2CTA_USED
	.align		4
        /*0028*/ 	.byte	0x01, 0x52
	.zero		2


	//----- nvinfo : EIATTR_MAXREG_COUNT
	.align		4
        /*002c*/ 	.byte	0x03, 0x1b
        /*002e*/ 	.short	0x00ff


	//----- nvinfo : EIATTR_NUM_BARRIERS
	.align		4
        /*0030*/ 	.byte	0x02, 0x4c
        /*0032*/ 	.byte	0x07
	.zero		1


	//----- nvinfo : EIATTR_EXTERNS
	.align		4
        /*0034*/ 	.byte	0x04, 0x0f
        /*0036*/ 	.short	(.L_37 - .L_36)


	//   ....[0]....
	.align		4
.L_36:
        /*0038*/ 	.word	index@(__assertfail)


	//----- nvinfo : EIATTR_MERCURY_ISA_VERSION
	.align		4
.L_37:
        /*003c*/ 	.byte	0x03, 0x5f
        /*003e*/ 	.short	0x0101


	//----- nvinfo : EIATTR_INT_WARP_WIDE_INSTR_OFFSETS
	.align		4
        /*0040*/ 	.byte	0x04, 0x31
        /*0042*/ 	.short	(.L_39 - .L_38)


	//   ....[0]....
.L_38:
        /*0044*/ 	.word	0x00000ff0


	//   ....[1]....
        /*0048*/ 	.word	0x000010a0


	//   ....[2]....
        /*004c*/ 	.word	0x00004e60


	//   ....[3]....
        /*0050*/ 	.word	0x00004e80


	//   ....[4]....
        /*0054*/ 	.word	0x00004eb0


	//   ....[5]....
        /*0058*/ 	.word	0x00005a40


	//   ....[6]....
        /*005c*/ 	.word	0x00005b60


	//   ....[7]....
        /*0060*/ 	.word	0x00005cc0


	//   ....[8]....
        /*0064*/ 	.word	0x00005de0


	//----- nvinfo : EIATTR_COOP_GROUP_MASK_REGIDS
	.align		4
.L_39:
        /*0068*/ 	.byte	0x04, 0x29
        /*006a*/ 	.short	(.L_41 - .L_40)


	//   ....[0]....
.L_40:
        /*006c*/ 	.word	0xffffffff


	//   ....[1]....
        /*0070*/ 	.word	0xffffffff


	//   ....[2]....
        /*0074*/ 	.word	0xffffffff


	//   ....[3]....
        /*0078*/ 	.word	0xffffffff


	//   ....[4]....
        /*007c*/ 	.word	0xffffffff


	//   ....[5]....
        /*0080*/ 	.word	0xffffffff


	//   ....[6]....
        /*0084*/ 	.word	0xffffffff


	//   ....[7]....
        /*0088*/ 	.word	0xffffffff


	//   ....[8]....
        /*008c*/ 	.word	0xffffffff


	//   ....[9]....
        /*0090*/ 	.word	0xffffffff


	//   ....[10]....
        /*0094*/ 	.word	0xffffffff


	//   ....[11]....
        /*0098*/ 	.word	0xffffffff


	//   ....[12]....
        /*009c*/ 	.word	0xffffffff


	//   ....[13]....
        /*00a0*/ 	.word	0xffffffff


	//----- nvinfo : EIATTR_COOP_GROUP_INSTR_OFFSETS
	.align		4
.L_41:
        /*00a4*/ 	.byte	0x04, 0x28
        /*00a6*/ 	.short	(.L_43 - .L_42)


	//   ....[0]....
.L_42:
        /*00a8*/ 	.word	0x000000b0


	//   ....[1]....
        /*00ac*/ 	.word	0x00000520


	//   ....[2]....
        /*00b0*/ 	.word	0x00000920


	//   ....[3]....
        /*00b4*/ 	.word	0x00000aa0


	//   ....[4]....
        /*00b8*/ 	.word	0x00000ba0


	//   ....[5]....
        /*00bc*/ 	.word	0x00000d10


	//   ....[6]....
        /*00c0*/ 	.word	0x00000eb0


	//   ....[7]....
        /*00c4*/ 	.word	0x00001110


	//   ....[8]....
        /*00c8*/ 	.word	0x00002530


	//   ....[9]....
        /*00cc*/ 	.word	0x00003d20


	//   ....[10]....
        /*00d0*/ 	.word	0x000041f0


	//   ....[11]....
        /*00d4*/ 	.word	0x00004220


	//   ....[12]....
        /*00d8*/ 	.word	0x00004d60


	//   ....[13]....
        /*00dc*/ 	.word	0x00004f70


	//----- nvinfo : EIATTR_VRC_CTA_INIT_COUNT
	.align		4
.L_43:
        /*00e0*/ 	.byte	0x02, 0x4a
        /*00e2*/ 	.byte	0x80
	.zero		1


	//----- nvinfo : EIATTR_SYSCALL_OFFSETS
	.align		4
        /*00e4*/ 	.byte	0x04, 0x46
        /*00e6*/ 	.short	(.L_45 - .L_44)


	//   ....[0]....
.L_44:
        /*00e8*/ 	.word	0x00006ad0


	//   ....[1]....
        /*00ec*/ 	.word	0x00006bc0


	//   ....[2]....
        /*00f0*/ 	.word	0x00007460


	//   ....[3]....
        /*00f4*/ 	.word	0x00008130


	//----- nvinfo : EIATTR_MBARRIER_INSTR_OFFSETS
	.align		4
.L_45:
        /*00f8*/ 	.byte	0x04, 0x39
        /*00fa*/ 	.short	(.L_47 - .L_46)


	//   ....[0]....
.L_46:
        /*00fc*/ 	.word	0x00000680
        /*0100*/ 	.word	0x000000ff
        /*0104*/ 	.word	0x00000000
        /*0108*/ 	.short	0x0100
        /*010a*/ 	.byte	0x04
	.zero		1


	//   ....[1]....
        /*010c*/ 	.word	0x00000690
        /*0110*/ 	.word	0x000000ff
        /*0114*/ 	.word	0x000000a0
        /*0118*/ 	.short	0x0100
        /*011a*/ 	.byte	0x04
	.zero		1


	//   ....[2]....
        /*011c*/ 	.word	0x000006a0
        /*0120*/ 	.word	0x000000ff
        /*0124*/ 	.word	0x00000008
        /*0128*/ 	.short	0x0100
        /*012a*/ 	.byte	0x04
	.zero		1


	//   ....[3]....
        /*012c*/ 	.word	0x000006b0
        /*0130*/ 	.word	0x000000ff
        /*0134*/ 	.word	0x000000a8
        /*0138*/ 	.short	0x0100
        /*013a*/ 	.byte	0x04
	.zero		1


	//   ....[4]....
        /*013c*/ 	.word	0x000006c0
        /*0140*/ 	.word	0x000000ff
        /*0144*/ 	.word	0x00000010
        /*0148*/ 	.short	0x0100
        /*014a*/ 	.byte	0x04
	.zero		1


	//   ....[5]....
        /*014c*/ 	.word	0x000006d0
        /*0150*/ 	.word	0x000000ff
        /*0154*/ 	.word	0x000000b0
        /*0158*/ 	.short	0x0100
        /*015a*/ 	.byte	0x04
	.zero		1


	//   ....[6]....
        /*015c*/ 	.word	0x000006e0
        /*0160*/ 	.word	0x000000ff
        /*0164*/ 	.word	0x00000018
        /*0168*/ 	.short	0x0100
        /*016a*/ 	.byte	0x04
	.zero		1


	//   ....[7]....
        /*016c*/ 	.word	0x000006f0
        /*0170*/ 	.word	0x000000ff
        /*0174*/ 	.word	0x000000b8
        /*0178*/ 	.short	0x0100
        /*017a*/ 	.byte	0x04
	.zero		1


	//   ....[8]....
        /*017c*/ 	.word	0x00000700
        /*0180*/ 	.word	0x000000ff
        /*0184*/ 	.word	0x00000020
        /*0188*/ 	.short	0x0100
        /*018a*/ 	.byte	0x04
	.zero		1


	//   ....[9]....
        /*018c*/ 	.word	0x00000710
        /*0190*/ 	.word	0x000000ff
        /*0194*/ 	.word	0x000000c0
        /*0198*/ 	.short	0x0100
        /*019a*/ 	.byte	0x04
	.zero		1


	//   ....[10]....
        /*019c*/ 	.word	0x00000720
        /*01a0*/ 	.word	0x000000ff
        /*01a4*/ 	.word	0x00000028
        /*01a8*/ 	.short	0x0100
        /*01aa*/ 	.byte	0x04
	.zero		1


	//   ....[11]....
        /*01ac*/ 	.word	0x00000730
        /*01b0*/ 	.word	0x000000ff
        /*01b4*/ 	.word	0x000000c8
        /*01b8*/ 	.short	0x0100
        /*01ba*/ 	.byte	0x04
	.zero		1


	//   ....[12]....
        /*01bc*/ 	.word	0x00000740
        /*01c0*/ 	.word	0x000000ff
        /*01c4*/ 	.word	0x00000030
        /*01c8*/ 	.short	0x0100
        /*01ca*/ 	.byte	0x04
	.zero		1


	//   ....[13]....
        /*01cc*/ 	.word	0x00000750
        /*01d0*/ 	.word	0x000000ff
        /*01d4*/ 	.word	0x000000d0
        /*01d8*/ 	.short	0x0100
        /*01da*/ 	.byte	0x04
	.zero		1


	//   ....[14]....
        /*01dc*/ 	.word	0x00000760
        /*01e0*/ 	.word	0x000000ff
        /*01e4*/ 	.word	0x00000038
        /*01e8*/ 	.short	0x0100
        /*01ea*/ 	.byte	0x04
	.zero		1


	//   ....[15]....
        /*01ec*/ 	.word	0x00000770
        /*01f0*/ 	.word	0x000000ff
        /*01f4*/ 	.word	0x000000d8
        /*01f8*/ 	.short	0x0100
        /*01fa*/ 	.byte	0x04
	.zero		1


	//   ....[16]....
        /*01fc*/ 	.word	0x00000780
        /*0200*/ 	.word	0x000000ff
        /*0204*/ 	.word	0x00000040
        /*0208*/ 	.short	0x0100
        /*020a*/ 	.byte	0x04
	.zero		1


	//   ....[17]....
        /*020c*/ 	.word	0x00000790
        /*0210*/ 	.word	0x000000ff
        /*0214*/ 	.word	0x000000e0
        /*0218*/ 	.short	0x0100
        /*021a*/ 	.byte	0x04
	.zero		1


	//   ....[18]....
        /*021c*/ 	.word	0x000007a0
        /*0220*/ 	.word	0x000000ff
        /*0224*/ 	.word	0x00000048
        /*0228*/ 	.short	0x0100
        /*022a*/ 	.byte	0x04
	.zero		1


	//   ....[19]....
        /*022c*/ 	.word	0x000007b0
        /*0230*/ 	.word	0x000000ff
        /*0234*/ 	.word	0x000000e8
        /*0238*/ 	.short	0x0100
        /*023a*/ 	.byte	0x04
	.zero		1


	//   ....[20]....
        /*023c*/ 	.word	0x000007c0
        /*0240*/ 	.word	0x000000ff
        /*0244*/ 	.word	0x00000050
        /*0248*/ 	.short	0x0100
        /*024a*/ 	.byte	0x04
	.zero		1


	//   ....[21]....
        /*024c*/ 	.word	0x000007d0
        /*0250*/ 	.word	0x000000ff
        /*0254*/ 	.word	0x000000f0
        /*0258*/ 	.short	0x0100
        /*025a*/ 	.byte	0x04
	.zero		1


	//   ....[22]....
        /*025c*/ 	.word	0x000007e0
        /*0260*/ 	.word	0x000000ff
        /*0264*/ 	.word	0x00000058
        /*0268*/ 	.short	0x0100
        /*026a*/ 	.byte	0x04
	.zero		1


	//   ....[23]....
        /*026c*/ 	.word	0x000007f0
        /*0270*/ 	.word	0x000000ff
        /*0274*/ 	.word	0x000000f8
        /*0278*/ 	.short	0x0100
        /*027a*/ 	.byte	0x04
	.zero		1


	//   ....[24]....
        /*027c*/ 	.word	0x00000800
        /*0280*/ 	.word	0x000000ff
        /*0284*/ 	.word	0x00000060
        /*0288*/ 	.short	0x0100
        /*028a*/ 	.byte	0x04
	.zero		1


	//   ....[25]....
        /*028c*/ 	.word	0x00000810
        /*0290*/ 	.word	0x000000ff
        /*0294*/ 	.word	0x00000100
        /*0298*/ 	.short	0x0100
        /*029a*/ 	.byte	0x04
	.zero		1


	//   ....[26]....
        /*029c*/ 	.word	0x00000820
        /*02a0*/ 	.word	0x000000ff
        /*02a4*/ 	.word	0x00000068
        /*02a8*/ 	.short	0x0100
        /*02aa*/ 	.byte	0x04
	.zero		1


	//   ....[27]....
        /*02ac*/ 	.word	0x00000830
        /*02b0*/ 	.word	0x000000ff
        /*02b4*/ 	.word	0x00000108
        /*02b8*/ 	.short	0x0100
        /*02ba*/ 	.byte	0x04
	.zero		1


	//   ....[28]....
        /*02bc*/ 	.word	0x00000840
        /*02c0*/ 	.word	0x000000ff
        /*02c4*/ 	.word	0x00000070
        /*02c8*/ 	.short	0x0100
        /*02ca*/ 	.byte	0x04
	.zero		1


	//   ....[29]....
        /*02cc*/ 	.word	0x00000850
        /*02d0*/ 	.word	0x000000ff
        /*02d4*/ 	.word	0x00000110
        /*02d8*/ 	.short	0x0100
        /*02da*/ 	.byte	0x04
	.zero		1


	//   ....[30]....
        /*02dc*/ 	.word	0x00000860
        /*02e0*/ 	.word	0x000000ff
        /*02e4*/ 	.word	0x00000078
        /*02e8*/ 	.short	0x0100
        /*02ea*/ 	.byte	0x04
	.zero		1


	//   ....[31]....
        /*02ec*/ 	.word	0x00000870
        /*02f0*/ 	.word	0x000000ff
        /*02f4*/ 	.word	0x00000118
        /*02f8*/ 	.short	0x0100
        /*02fa*/ 	.byte	0x04
	.zero		1


	//   ....[32]....
        /*02fc*/ 	.word	0x00000880
        /*0300*/ 	.word	0x000000ff
        /*0304*/ 	.word	0x00000080
        /*0308*/ 	.short	0x0100
        /*030a*/ 	.byte	0x04
	.zero		1


	//   ....[33]....
        /*030c*/ 	.word	0x00000890
        /*0310*/ 	.word	0x000000ff
        /*0314*/ 	.word	0x00000120
        /*0318*/ 	.short	0x0100
        /*031a*/ 	.byte	0x04
	.zero		1


	//   ....[34]....
        /*031c*/ 	.word	0x000008a0
        /*0320*/ 	.word	0x000000ff
        /*0324*/ 	.word	0x00000088
        /*0328*/ 	.short	0x0100
        /*032a*/ 	.byte	0x04
	.zero		1


	//   ....[35]....
        /*032c*/ 	.word	0x000008b0
        /*0330*/ 	.word	0x000000ff
        /*0334*/ 	.word	0x00000128
        /*0338*/ 	.short	0x0100
        /*033a*/ 	.byte	0x04
	.zero		1


	//   ....[36]....
        /*033c*/ 	.word	0x000008c0
        /*0340*/ 	.word	0x000000ff
        /*0344*/ 	.word	0x00000090
        /*0348*/ 	.short	0x0100
        /*034a*/ 	.byte	0x04
	.zero		1


	//   ....[37]....
        /*034c*/ 	.word	0x000008d0
        /*0350*/ 	.word	0x000000ff
        /*0354*/ 	.word	0x00000130
        /*0358*/ 	.short	0x0100
        /*035a*/ 	.byte	0x04
	.zero		1


	//   ....[38]....
        /*035c*/ 	.word	0x000008e0
        /*0360*/ 	.word	0x000000ff
        /*0364*/ 	.word	0x00000098
        /*0368*/ 	.short	0x0100
        /*036a*/ 	.byte	0x04
	.zero		1


	//   ....[39]....
        /*036c*/ 	.word	0x000008f0
        /*0370*/ 	.word	0x000000ff
        /*0374*/ 	.word	0x00000138
        /*0378*/ 	.short	0x0100
        /*037a*/ 	.byte	0x04
	.zero		1


	//   ....[40]....
        /*037c*/ 	.word	0x00000a30
        /*0380*/ 	.word	0x000000ff
        /*0384*/ 	.word	0x00000140
        /*0388*/ 	.short	0x0100
        /*038a*/ 	.byte	0x04
	.zero		1


	//   ....[41]....
        /*038c*/ 	.word	0x00000a40
        /*0390*/ 	.word	0x000000ff
        /*0394*/ 	.word	0x00000158
        /*0398*/ 	.short	0x0100
        /*039a*/ 	.byte	0x04
	.zero		1


	//   ....[42]....
        /*039c*/ 	.word	0x00000a50
        /*03a0*/ 	.word	0x000000ff
        /*03a4*/ 	.word	0x00000148
        /*03a8*/ 	.short	0x0100
        /*03aa*/ 	.byte	0x04
	.zero		1


	//   ....[43]....
        /*03ac*/ 	.word	0x00000a60
        /*03b0*/ 	.word	0x000000ff
        /*03b4*/ 	.word	0x00000160
        /*03b8*/ 	.short	0x0100
        /*03ba*/ 	.byte	0x04
	.zero		1


	//   ....[44]....
        /*03bc*/ 	.word	0x00000a70
        /*03c0*/ 	.word	0x000000ff
        /*03c4*/ 	.word	0x00000150
        /*03c8*/ 	.short	0x0100
        /*03ca*/ 	.byte	0x04
	.zero		1


	//   ....[45]....
        /*03cc*/ 	.word	0x00000a80
        /*03d0*/ 	.word	0x000000ff
        /*03d4*/ 	.word	0x00000168
        /*03d8*/ 	.short	0x0100
        /*03da*/ 	.byte	0x04
	.zero		1


	//   ....[46]....
        /*03dc*/ 	.word	0x00000b70
        /*03e0*/ 	.word	0x000000ff
        /*03e4*/ 	.word	0x00000170
        /*03e8*/ 	.short	0x0100
        /*03ea*/ 	.byte	0x06
	.zero		1


	//   ....[47]....
        /*03ec*/ 	.word	0x00000b80
        /*03f0*/ 	.word	0x000000ff
        /*03f4*/ 	.word	0x00000178
        /*03f8*/ 	.short	0x0100
        /*03fa*/ 	.byte	0x06
	.zero		1


	//   ....[48]....
        /*03fc*/ 	.word	0x00000cc0
        /*0400*/ 	.word	0x000000ff
        /*0404*/ 	.word	0x00000180
        /*0408*/ 	.short	0x0100
        /*040a*/ 	.byte	0x06
	.zero		1


	//   ....[49]....
        /*040c*/ 	.word	0x00000cd0
        /*0410*/ 	.word	0x000000ff
        /*0414*/ 	.word	0x00000190
        /*0418*/ 	.short	0x0100
        /*041a*/ 	.byte	0x06
	.zero		1


	//   ....[50]....
        /*041c*/ 	.word	0x00000ce0
        /*0420*/ 	.word	0x000000ff
        /*0424*/ 	.word	0x00000188
        /*0428*/ 	.short	0x0100
        /*042a*/ 	.byte	0x06
	.zero		1


	//   ....[51]....
        /*042c*/ 	.word	0x00000cf0
        /*0430*/ 	.word	0x000000ff
        /*0434*/ 	.word	0x00000198
        /*0438*/ 	.short	0x0100
        /*043a*/ 	.byte	0x06
	.zero		1


	//   ....[52]....
        /*043c*/ 	.word	0x00000e20
        /*0440*/ 	.word	0x000000ff
        /*0444*/ 	.word	0x000001a0
        /*0448*/ 	.short	0x0100
        /*044a*/ 	.byte	0x04
	.zero		1


	//   ....[53]....
        /*044c*/ 	.word	0x00000e30
        /*0450*/ 	.word	0x000000ff
        /*0454*/ 	.word	0x000001c0
        /*0458*/ 	.short	0x0100
        /*045a*/ 	.byte	0x04
	.zero		1


	//   ....[54]....
        /*045c*/ 	.word	0x00000e40
        /*0460*/ 	.word	0x000000ff
        /*0464*/ 	.word	0x000001a8
        /*0468*/ 	.short	0x0100
        /*046a*/ 	.byte	0x04
	.zero		1


	//   ....[55]....
        /*046c*/ 	.word	0x00000e50
        /*0470*/ 	.word	0x000000ff
        /*0474*/ 	.word	0x000001c8
        /*0478*/ 	.short	0x0100
        /*047a*/ 	.byte	0x04
	.zero		1


	//   ....[56]....
        /*047c*/ 	.word	0x00000e60
        /*0480*/ 	.word	0x000000ff
        /*0484*/ 	.word	0x000001b0
        /*0488*/ 	.short	0x0100
        /*048a*/ 	.byte	0x04
	.zero		1


	//   ....[57]....
        /*048c*/ 	.word	0x00000e70
        /*0490*/ 	.word	0x000000ff
        /*0494*/ 	.word	0x000001d0
        /*0498*/ 	.short	0x0100
        /*049a*/ 	.byte	0x04
	.zero		1


	//   ....[58]....
        /*049c*/ 	.word	0x00000e80
        /*04a0*/ 	.word	0x000000ff
        /*04a4*/ 	.word	0x000001b8
        /*04a8*/ 	.short	0x0100
        /*04aa*/ 	.byte	0x04
	.zero		1


	//   ....[59]....
        /*04ac*/ 	.word	0x00000e90
        /*04b0*/ 	.word	0x000000ff
        /*04b4*/ 	.word	0x000001d8
        /*04b8*/ 	.short	0x0100
        /*04ba*/ 	.byte	0x04
	.zero		1


	//   ....[60]....
        /*04bc*/ 	.word	0x00000f90
        /*04c0*/ 	.word	0x000000ff
        /*04c4*/ 	.word	0x000001e0
        /*04c8*/ 	.short	0x0100
        /*04ca*/ 	.byte	0x04
	.zero		1


	//   ....[61]....
        /*04cc*/ 	.word	0x00000fa0
        /*04d0*/ 	.word	0x000000ff
        /*04d4*/ 	.word	0x000001f0
        /*04d8*/ 	.short	0x0100
        /*04da*/ 	.byte	0x04
	.zero		1


	//   ....[62]....
        /*04dc*/ 	.word	0x00000fb0
        /*04e0*/ 	.word	0x000000ff
        /*04e4*/ 	.word	0x000001e8
        /*04e8*/ 	.short	0x0100
        /*04ea*/ 	.byte	0x04
	.zero		1


	//   ....[63]....
        /*04ec*/ 	.word	0x00000fc0
        /*04f0*/ 	.word	0x000000ff
        /*04f4*/ 	.word	0x000001f8
        /*04f8*/ 	.short	0x0100
        /*04fa*/ 	.byte	0x04
	.zero		1


	//   ....[64]....
        /*04fc*/ 	.word	0x000010c0
        /*0500*/ 	.word	0x000000ff
        /*0504*/ 	.word	0x00000200
        /*0508*/ 	.short	0x0100
        /*050a*/ 	.byte	0x06
	.zero		1


	//   ....[65]....
        /*050c*/ 	.word	0x00001d70
        /*0510*/ 	.word	0x00000000
        /*0514*/ 	.word	0x000001f0
        /*0518*/ 	.short	0x010a
        /*051a*/ 	.byte	0xff
	.zero		1


	//   ....[66]....
        /*051c*/ 	.word	0x00001d90
        /*0520*/ 	.word	0x00000000
        /*0524*/ 	.word	0x000001e0
        /*0528*/ 	.short	0x0101
        /*052a*/ 	.byte	0xff
	.zero		1


	//   ....[67]....
        /*052c*/ 	.word	0x00001e40
        /*0530*/ 	.word	0x000000ff
        /*0534*/ 	.word	0x000000a0
        /*0538*/ 	.short	0x010a
        /*053a*/ 	.byte	0x04
	.zero		1


	//   ....[68]....
        /*053c*/ 	.word	0x00001f10
        /*0540*/ 	.word	0x000000ff
        /*0544*/ 	.word	0x000000a0
        /*0548*/ 	.short	0x010a
        /*054a*/ 	.byte	0x21
	.zero		1


	//   ....[69]....
        /*054c*/ 	.word	0x000020c0
        /*0550*/ 	.word	0x000000ff
        /*0554*/ 	.word	0x000000a0
        /*0558*/ 	.short	0x010a
        /*055a*/ 	.byte	0x05
	.zero		1


	//   ....[70]....
        /*055c*/ 	.word	0x000021e0
        /*0560*/ 	.word	0x000000ff
        /*0564*/ 	.word	0x00000178
        /*0568*/ 	.short	0x0101
        /*056a*/ 	.byte	0x0d
	.zero		1


	//   ....[71]....
        /*056c*/ 	.word	0x00002200
        /*0570*/ 	.word	0x000000ff
        /*0574*/ 	.word	0x000000a0
        /*0578*/ 	.short	0x010a
        /*057a*/ 	.byte	0x04
	.zero		1


	//   ....[72]....
        /*057c*/ 	.word	0x00002280
        /*0580*/ 	.word	0x000000ff
        /*0584*/ 	.word	0x000000a0
        /*0588*/ 	.short	0x010a
        /*058a*/ 	.byte	0x09
	.zero		1


	//   ....[73]....
        /*058c*/ 	.word	0x00002450
        /*0590*/ 	.word	0x000000ff
        /*0594*/ 	.word	0x000000a0
        /*0598*/ 	.short	0x010a
        /*059a*/ 	.byte	0x05
	.zero		1


	//   ....[74]....
        /*059c*/ 	.word	0x00002560
        /*05a0*/ 	.word	0x00000003
        /*05a4*/ 	.word	0x00000180
        /*05a8*/ 	.short	0x010a
        /*05aa*/ 	.byte	0xff
	.zero		1


	//   ....[75]....
        /*05ac*/ 	.word	0x000026b0
        /*05b0*/ 	.word	0x00000000
        /*05b4*/ 	.word	0x00000000
        /*05b8*/ 	.short	0x0101
        /*05ba*/ 	.byte	0xff
	.zero		1


	//   ....[76]....
        /*05bc*/ 	.word	0x00002c70
        /*05c0*/ 	.word	0x000000ff
        /*05c4*/ 	.word	0x00000000
        /*05c8*/ 	.short	0x010a
        /*05ca*/ 	.byte	0x04
	.zero		1


	//   ....[77]....
        /*05cc*/ 	.word	0x00002d00
        /*05d0*/ 	.word	0x000000ff
        /*05d4*/ 	.word	0x00000000
        /*05d8*/ 	.short	0x010a
        /*05da*/ 	.byte	0x05
	.zero		1


	//   ....[78]....
        /*05dc*/ 	.word	0x00002d90
        /*05e0*/ 	.word	0x000000ff
        /*05e4*/ 	.word	0x00000000
        /*05e8*/ 	.short	0x010a
        /*05ea*/ 	.byte	0x05
	.zero		1


	//   ....[79]....
        /*05ec*/ 	.word	0x00002e20
        /*05f0*/ 	.word	0x000000ff
        /*05f4*/ 	.word	0x00000000
        /*05f8*/ 	.short	0x010a
        /*05fa*/ 	.byte	0x05
	.zero		1


	//   ....[80]....
        /*05fc*/ 	.word	0x00002eb0
        /*0600*/ 	.word	0x000000ff
        /*0604*/ 	.word	0x00000000
        /*0608*/ 	.short	0x010a
        /*060a*/ 	.byte	0x05
	.zero		1


	//   ....[81]....
        /*060c*/ 	.word	0x00002f40
        /*0610*/ 	.word	0x000000ff
        /*0614*/ 	.word	0x00000000
        /*0618*/ 	.short	0x010a
        /*061a*/ 	.byte	0x05
	.zero		1


	//   ....[82]....
        /*061c*/ 	.word	0x00002fd0
        /*0620*/ 	.word	0x000000ff
        /*0624*/ 	.word	0x00000000
        /*0628*/ 	.short	0x010a
        /*062a*/ 	.byte	0x05
	.zero		1


	//   ....[83]....
        /*062c*/ 	.word	0x00003060
        /*0630*/ 	.word	0x000000ff
        /*0634*/ 	.word	0x00000000
        /*0638*/ 	.short	0x010a
        /*063a*/ 	.byte	0x05
	.zero		1


	//   ....[84]....
        /*063c*/ 	.word	0x000030f0
        /*0640*/ 	.word	0x000000ff
        /*0644*/ 	.word	0x00000000
        /*0648*/ 	.short	0x010a
        /*064a*/ 	.byte	0x05
	.zero		1


	//   ....[85]....
        /*064c*/ 	.word	0x00003180
        /*0650*/ 	.word	0x000000ff
        /*0654*/ 	.word	0x00000000
        /*0658*/ 	.short	0x010a
        /*065a*/ 	.byte	0x05
	.zero		1


	//   ....[86]....
        /*065c*/ 	.word	0x00003210
        /*0660*/ 	.word	0x000000ff
        /*0664*/ 	.word	0x00000000
        /*0668*/ 	.short	0x010a
        /*066a*/ 	.byte	0x05
	.zero		1


	//   ....[87]....
        /*066c*/ 	.word	0x000032a0
        /*0670*/ 	.word	0x000000ff
        /*0674*/ 	.word	0x00000000
        /*0678*/ 	.short	0x010a
        /*067a*/ 	.byte	0x05
	.zero		1


	//   ....[88]....
        /*067c*/ 	.word	0x00003330
        /*0680*/ 	.word	0x000000ff
        /*0684*/ 	.word	0x00000000
        /*0688*/ 	.short	0x010a
        /*068a*/ 	.byte	0x05
	.zero		1


	//   ....[89]....
        /*068c*/ 	.word	0x000033c0
        /*0690*/ 	.word	0x000000ff
        /*0694*/ 	.word	0x00000000
        /*0698*/ 	.short	0x010a
        /*069a*/ 	.byte	0x05
	.zero		1


	//   ....[90]....
        /*069c*/ 	.word	0x00003450
        /*06a0*/ 	.word	0x000000ff
        /*06a4*/ 	.word	0x00000000
        /*06a8*/ 	.short	0x010a
        /*06aa*/ 	.byte	0x05
	.zero		1


	//   ....[91]....
        /*06ac*/ 	.word	0x000034e0
        /*06b0*/ 	.word	0x000000ff
        /*06b4*/ 	.word	0x00000000
        /*06b8*/ 	.short	0x010a
        /*06ba*/ 	.byte	0x05
	.zero		1


	//   ....[92]....
        /*06bc*/ 	.word	0x00003570
        /*06c0*/ 	.word	0x000000ff
        /*06c4*/ 	.word	0x00000000
        /*06c8*/ 	.short	0x010a
        /*06ca*/ 	.byte	0x05
	.zero		1


	//   ....[93]....
        /*06cc*/ 	.word	0x00003600
        /*06d0*/ 	.word	0x000000ff
        /*06d4*/ 	.word	0x00000000
        /*06d8*/ 	.short	0x010a
        /*06da*/ 	.byte	0x05
	.zero		1


	//   ....[94]....
        /*06dc*/ 	.word	0x00003690
        /*06e0*/ 	.word	0x000000ff
        /*06e4*/ 	.word	0x00000000
        /*06e8*/ 	.short	0x010a
        /*06ea*/ 	.byte	0x05
	.zero		1


	//   ....[95]....
        /*06ec*/ 	.word	0x00003730
        /*06f0*/ 	.word	0x00000000
        /*06f4*/ 	.word	0x00000000
        /*06f8*/ 	.short	0x010a
        /*06fa*/ 	.byte	0xff
	.zero		1


	//   ....[96]....
        /*06fc*/ 	.word	0x00003870
        /*0700*/ 	.word	0x00000000
        /*0704*/ 	.word	0x000001e0
        /*0708*/ 	.short	0x010a
        /*070a*/ 	.byte	0xff
	.zero		1


	//   ....[97]....
        /*070c*/ 	.word	0x000038e0
        /*0710*/ 	.word	0x00000004
        /*0714*/ 	.word	0x00000000
        /*0718*/ 	.short	0x0101
        /*071a*/ 	.byte	0xff
	.zero		1


	//   ....[98]....
        /*071c*/ 	.word	0x00003900
        /*0720*/ 	.word	0x000000ff
        /*0724*/ 	.word	0x00000190
        /*0728*/ 	.short	0x010a
        /*072a*/ 	.byte	0x04
	.zero		1


	//   ....[99]....
        /*072c*/ 	.word	0x00003a20
        /*0730*/ 	.word	0x00000000
        /*0734*/ 	.word	0x00000180
        /*0738*/ 	.short	0x010a
        /*073a*/ 	.byte	0xff
	.zero		1


	//   ....[100]....
        /*073c*/ 	.word	0x00003b20
        /*0740*/ 	.word	0x00000000
        /*0744*/ 	.word	0x00000000
        /*0748*/ 	.short	0x0101
        /*074a*/ 	.byte	0xff
	.zero		1


	//   ....[101]....
        /*074c*/ 	.word	0x00003bb0
        /*0750*/ 	.word	0x000000ff
        /*0754*/ 	.word	0x00000190
        /*0758*/ 	.short	0x0106
        /*075a*/ 	.byte	0x04
	.zero		1


	//   ....[102]....
        /*075c*/ 	.word	0x00003bd0
        /*0760*/ 	.word	0x000000ff
        /*0764*/ 	.word	0x00000190
        /*0768*/ 	.short	0x010a
        /*076a*/ 	.byte	0x04
	.zero		1


	//   ....[103]....
        /*076c*/ 	.word	0x00003c60
        /*0770*/ 	.word	0x000000ff
        /*0774*/ 	.word	0x00000190
        /*0778*/ 	.short	0x0106
        /*077a*/ 	.byte	0x07
	.zero		1


	//   ....[104]....
        /*077c*/ 	.word	0x00003ca0
        /*0780*/ 	.word	0x00000000
        /*0784*/ 	.word	0x00000190
        /*0788*/ 	.short	0x010a
        /*078a*/ 	.byte	0xff
	.zero		1


	//   ....[105]....
        /*078c*/ 	.word	0x00003ef0
        /*0790*/ 	.word	0x000000ff
        /*0794*/ 	.word	0x00000008
        /*0798*/ 	.short	0x010a
        /*079a*/ 	.byte	0x05
	.zero		1


	//   ....[106]....
        /*079c*/ 	.word	0x00003f10
        /*07a0*/ 	.word	0x000000ff
        /*07a4*/ 	.word	0x00000008
        /*07a8*/ 	.short	0x010a
        /*07aa*/ 	.byte	0x05
	.zero		1


	//   ....[107]....
        /*07ac*/ 	.word	0x000040a0
        /*07b0*/ 	.word	0x000000ff
        /*07b4*/ 	.word	0x00000008
        /*07b8*/ 	.short	0x010a
        /*07ba*/ 	.byte	0x05
	.zero		1


	//   ....[108]....
        /*07bc*/ 	.word	0x000040c0
        /*07c0*/ 	.word	0x000000ff
        /*07c4*/ 	.word	0x00000008
        /*07c8*/ 	.short	0x010a
        /*07ca*/ 	.byte	0x05
	.zero		1


	//   ....[109]....
        /*07cc*/ 	.word	0x00004180
        /*07d0*/ 	.word	0x000000ff
        /*07d4*/ 	.word	0x00000000
        /*07d8*/ 	.short	0x0101
        /*07da*/ 	.byte	0x04
	.zero		1


	//   ....[110]....
        /*07dc*/ 	.word	0x00004480
        /*07e0*/ 	.word	0x00000000
        /*07e4*/ 	.word	0x00000180
        /*07e8*/ 	.short	0x010a
        /*07ea*/ 	.byte	0xff
	.zero		1


	//   ....[111]....
        /*07ec*/ 	.word	0x00004540
        /*07f0*/ 	.word	0x00000000
        /*07f4*/ 	.word	0x00000000
        /*07f8*/ 	.short	0x0101
        /*07fa*/ 	.byte	0xff
	.zero		1


	//   ....[112]....
        /*07fc*/ 	.word	0x00004600
        /*0800*/ 	.word	0x000000ff
        /*0804*/ 	.word	0x00000000
        /*0808*/ 	.short	0x010a
        /*080a*/ 	.byte	0x04
	.zero		1


	//   ....[113]....
        /*080c*/ 	.word	0x00004610
        /*0810*/ 	.word	0x000000ff
        /*0814*/ 	.word	0x000001c0
        /*0818*/ 	.short	0x010a
        /*081a*/ 	.byte	0x17
	.zero		1


	//   ....[114]....
        /*081c*/ 	.word	0x000046c0
        /*0820*/ 	.word	0x000000ff
        /*0824*/ 	.word	0x00000000
        /*0828*/ 	.short	0x010a
        /*082a*/ 	.byte	0x05
	.zero		1


	//   ....[115]....
        /*082c*/ 	.word	0x00004800
        /*0830*/ 	.word	0x000000ff
        /*0834*/ 	.word	0x00000000
        /*0838*/ 	.short	0x010a
        /*083a*/ 	.byte	0x04
	.zero		1


	//   ....[116]....
        /*083c*/ 	.word	0x00004a50
        /*0840*/ 	.word	0x000000ff
        /*0844*/ 	.word	0x00000000
        /*0848*/ 	.short	0x010a
        /*084a*/ 	.byte	0x04
	.zero		1


	//   ....[117]....
        /*084c*/ 	.word	0x00004ae0
        /*0850*/ 	.word	0x000000ff
        /*0854*/ 	.word	0x00000000
        /*0858*/ 	.short	0x010a
        /*085a*/ 	.byte	0x05
	.zero		1


	//   ....[118]....
        /*085c*/ 	.word	0x00004b70
        /*0860*/ 	.word	0x000000ff
        /*0864*/ 	.word	0x00000000
        /*0868*/ 	.short	0x010a
        /*086a*/ 	.byte	0x05
	.zero		1


	//   ....[119]....
        /*086c*/ 	.word	0x00004c10
        /*0870*/ 	.word	0x00000000
        /*0874*/ 	.word	0x00000000
        /*0878*/ 	.short	0x010a
        /*087a*/ 	.byte	0xff
	.zero		1


	//   ....[120]....
        /*087c*/ 	.word	0x00004c50
        /*0880*/ 	.word	0x00000000
        /*0884*/ 	.word	0x00000000
        /*0888*/ 	.short	0x010a
        /*088a*/ 	.byte	0xff
	.zero		1


	//   ....[121]....
        /*088c*/ 	.word	0x00004cc0
        /*0890*/ 	.word	0x000000ff
        /*0894*/ 	.word	0x00000000
        /*0898*/ 	.short	0x0101
        /*089a*/ 	.byte	0x04
	.zero		1


	//   ....[122]....
        /*089c*/ 	.word	0x00004d00
        /*08a0*/ 	.word	0x000000ff
        /*08a4*/ 	.word	0x00000200
        /*08a8*/ 	.short	0x010a
        /*08aa*/ 	.byte	0x11
	.zero		1


	//   ....[123]....
        /*08ac*/ 	.word	0x00004d50
        /*08b0*/ 	.word	0x000000ff
        /*08b4*/ 	.word	0x00000000
        /*08b8*/ 	.short	0x0101
        /*08ba*/ 	.byte	0x04
	.zero		1


	//   ....[124]....
        /*08bc*/ 	.word	0x00005200
        /*08c0*/ 	.word	0x00000008
        /*08c4*/ 	.word	0x00000180
        /*08c8*/ 	.short	0x010a
        /*08ca*/ 	.byte	0xff
	.zero		1


	//   ....[125]....
        /*08cc*/ 	.word	0x00005370
        /*08d0*/ 	.word	0x00000000
        /*08d4*/ 	.word	0x00000000
        /*08d8*/ 	.short	0x0101
        /*08da*/ 	.byte	0xff
	.zero		1


	//   ....[126]....
        /*08dc*/ 	.word	0x00005840
        /*08e0*/ 	.word	0x000000ff
        /*08e4*/ 	.word	0x00000178
        /*08e8*/ 	.short	0x010a
        /*08ea*/ 	.byte	0x18
	.zero		1


	//   ....[127]....
        /*08ec*/ 	.word	0x00005a10
        /*08f0*/ 	.word	0x000000ff
        /*08f4*/ 	.word	0x00000158
        /*08f8*/ 	.short	0x010a
        /*08fa*/ 	.byte	0x04
	.zero		1


	//   ....[128]....
        /*08fc*/ 	.word	0x00005c00
        /*0900*/ 	.word	0x000000ff
        /*0904*/ 	.word	0x00000140
        /*0908*/ 	.short	0x010b
        /*090a*/ 	.byte	0x04
	.zero		1


	//   ....[129]....
        /*090c*/ 	.word	0x00005c10
        /*0910*/ 	.word	0x000000ff
        /*0914*/ 	.word	0x00000000
        /*0918*/ 	.short	0x0101
        /*091a*/ 	.byte	0x07
	.zero		1


	//   ....[130]....
        /*091c*/ 	.word	0x00005c20
        /*0920*/ 	.word	0x000000ff
        /*0924*/ 	.word	0x00000158
        /*0928*/ 	.short	0x010a
        /*092a*/ 	.byte	0x05
	.zero		1


	//   ....[131]....
        /*092c*/ 	.word	0x00005e80
        /*0930*/ 	.word	0x000000ff
        /*0934*/ 	.word	0x00000140
        /*0938*/ 	.short	0x010b
        /*093a*/ 	.byte	0x05
	.zero		1


	//   ....[132]....
        /*093c*/ 	.word	0x00005e90
        /*0940*/ 	.word	0x000000ff
        /*0944*/ 	.word	0x00000000
        /*0948*/ 	.short	0x0101
        /*094a*/ 	.byte	0x04
	.zero		1


	//   ....[133]....
        /*094c*/ 	.word	0x00005ee0
        /*0950*/ 	.word	0x000000ff
        /*0954*/ 	.word	0x00000000
        /*0958*/ 	.short	0x010a
        /*095a*/ 	.byte	0x04
	.zero		1


	//   ....[134]....
        /*095c*/ 	.word	0x00005f70
        /*0960*/ 	.word	0x000000ff
        /*0964*/ 	.word	0x00000000
        /*0968*/ 	.short	0x010a
        /*096a*/ 	.byte	0x05
	.zero		1


	//   ....[135]....
        /*096c*/ 	.word	0x00006010
        /*0970*/ 	.word	0x00000000
        /*0974*/ 	.word	0x00000000
        /*0978*/ 	.short	0x010a
        /*097a*/ 	.byte	0xff
	.zero		1


	//   ....[136]....
        /*097c*/ 	.word	0x00006360
        /*0980*/ 	.word	0x00000003
        /*0984*/ 	.word	0x00000180
        /*0988*/ 	.short	0x010a
        /*098a*/ 	.byte	0xff
	.zero		1


	//   ....[137]....
        /*098c*/ 	.word	0x000064e0
        /*0990*/ 	.word	0x00000000
        /*0994*/ 	.word	0x00000000
        /*0998*/ 	.short	0x0101
        /*099a*/ 	.byte	0xff
	.zero		1


	//   ....[138]....
        /*099c*/ 	.word	0x000070b0
        /*09a0*/ 	.word	0x00000000
        /*09a4*/ 	.word	0x00000140
        /*09a8*/ 	.short	0x010a
        /*09aa*/ 	.byte	0xff
	.zero		1


	//   ....[139]....
        /*09ac*/ 	.word	0x00007120
        /*09b0*/ 	.word	0x00000059
        /*09b4*/ 	.word	0x000001a0
        /*09b8*/ 	.short	0x010a
        /*09ba*/ 	.byte	0xff
	.zero		1


	//   ....[140]....
        /*09bc*/ 	.word	0x00007210
        /*09c0*/ 	.word	0x00000000
        /*09c4*/ 	.word	0x00000140
        /*09c8*/ 	.short	0x010a
        /*09ca*/ 	.byte	0xff
	.zero		1


	//   ....[141]....
        /*09cc*/ 	.word	0x00007340
        /*09d0*/ 	.word	0x00000059
        /*09d4*/ 	.word	0x000001a0
        /*09d8*/ 	.short	0x010a
        /*09da*/ 	.byte	0xff
	.zero		1


	//   ....[142]....
        /*09dc*/ 	.word	0x00007e70
        /*09e0*/ 	.word	0x00000000
        /*09e4*/ 	.word	0x00000000
        /*09e8*/ 	.short	0x0101
        /*09ea*/ 	.byte	0xff
	.zero		1


	//   ....[143]....
        /*09ec*/ 	.word	0x00007e80
        /*09f0*/ 	.word	0x00000003
        /*09f4*/ 	.word	0x00000140
        /*09f8*/ 	.short	0x010a
        /*09fa*/ 	.byte	0xff
	.zero		1


	//   ....[144]....
        /*09fc*/ 	.word	0x00007f50
        /*0a00*/ 	.word	0x00000003
        /*0a04*/ 	.word	0x00000140
        /*0a08*/ 	.short	0x010a
        /*0a0a*/ 	.byte	0xff
	.zero		1


	//   ....[145]....
        /*0a0c*/ 	.word	0x000083d0
        /*0a10*/ 	.word	0x00000059
        /*0a14*/ 	.word	0x00000000
        /*0a18*/ 	.short	0x0101
        /*0a1a*/ 	.byte	0xff
	.zero		1


	//   ....[146]....
        /*0a1c*/ 	.word	0x00008bf0
        /*0a20*/ 	.word	0x00000002
        /*0a24*/ 	.word	0x00000000
        /*0a28*/ 	.short	0x0101
        /*0a2a*/ 	.byte	0xff
	.zero		1


	//   ....[147]....
        /*0a2c*/ 	.word	0x00008eb0
        /*0a30*/ 	.word	0x000000ff
        /*0a34*/ 	.word	0x00000000
        /*0a38*/ 	.short	0x0101
        /*0a3a*/ 	.byte	0x04
	.zero		1


	//   ....[148]....
        /*0a3c*/ 	.word	0x00008ed0
        /*0a40*/ 	.word	0x00000000
        /*0a44*/ 	.word	0x000001f0
        /*0a48*/ 	.short	0x010a
        /*0a4a*/ 	.byte	0xff
	.zero		1


	//   ....[149]....
        /*0a4c*/ 	.word	0x00008f30
        /*0a50*/ 	.word	0x00000000
        /*0a54*/ 	.word	0x000000a0
        /*0a58*/ 	.short	0x010a
        /*0a5a*/ 	.byte	0xff
	.zero		1


	//   ....[150]....
        /*0a5c*/ 	.word	0x00008f90
        /*0a60*/ 	.word	0x00000000
        /*0a64*/ 	.word	0x000000a0
        /*0a68*/ 	.short	0x010a
        /*0a6a*/ 	.byte	0xff
	.zero		1


	//   ....[151]....
        /*0a6c*/ 	.word	0x00008fe0
        /*0a70*/ 	.word	0x00000003
        /*0a74*/ 	.word	0x00000180
        /*0a78*/ 	.short	0x010a
        /*0a7a*/ 	.byte	0xff
	.zero		1


	//   ....[152]....
        /*0a7c*/ 	.word	0x00009040
        /*0a80*/ 	.word	0x00000000
        /*0a84*/ 	.word	0x00000000
        /*0a88*/ 	.short	0x010a
        /*0a8a*/ 	.byte	0xff
	.zero		1


	//   ....[153]....
        /*0a8c*/ 	.word	0x000090a0
        /*0a90*/ 	.word	0x00000000
        /*0a94*/ 	.word	0x00000000
        /*0a98*/ 	.short	0x010a
        /*0a9a*/ 	.byte	0xff
	.zero		1


	//   ....[154]....
        /*0a9c*/ 	.word	0x00009100
        /*0aa0*/ 	.word	0x00000000
        /*0aa4*/ 	.word	0x00000000
        /*0aa8*/ 	.short	0x010a
        /*0aaa*/ 	.byte	0xff
	.zero		1


	//   ....[155]....
        /*0aac*/ 	.word	0x00009160
        /*0ab0*/ 	.word	0x00000000
        /*0ab4*/ 	.word	0x00000000
        /*0ab8*/ 	.short	0x010a
        /*0aba*/ 	.byte	0xff
	.zero		1


	//   ....[156]....
        /*0abc*/ 	.word	0x000091c0
        /*0ac0*/ 	.word	0x00000000
        /*0ac4*/ 	.word	0x00000000
        /*0ac8*/ 	.short	0x010a
        /*0aca*/ 	.byte	0xff
	.zero		1


	//   ....[157]....
        /*0acc*/ 	.word	0x00009220
        /*0ad0*/ 	.word	0x00000000
        /*0ad4*/ 	.word	0x00000000
        /*0ad8*/ 	.short	0x010a
        /*0ada*/ 	.byte	0xff
	.zero		1


	//   ....[158]....
        /*0adc*/ 	.word	0x00009280
        /*0ae0*/ 	.word	0x00000000
        /*0ae4*/ 	.word	0x00000000
        /*0ae8*/ 	.short	0x010a
        /*0aea*/ 	.byte	0xff
	.zero		1


	//   ....[159]....
        /*0aec*/ 	.word	0x000092e0
        /*0af0*/ 	.word	0x00000000
        /*0af4*/ 	.word	0x00000000
        /*0af8*/ 	.short	0x010a
        /*0afa*/ 	.byte	0xff
	.zero		1


	//   ....[160]....
        /*0afc*/ 	.word	0x00009340
        /*0b00*/ 	.word	0x00000000
        /*0b04*/ 	.word	0x00000000
        /*0b08*/ 	.short	0x010a
        /*0b0a*/ 	.byte	0xff
	.zero		1


	//   ....[161]....
        /*0b0c*/ 	.word	0x000093a0
        /*0b10*/ 	.word	0x00000000
        /*0b14*/ 	.word	0x00000000
        /*0b18*/ 	.short	0x010a
        /*0b1a*/ 	.byte	0xff
	.zero		1


	//   ....[162]....
        /*0b1c*/ 	.word	0x00009400
        /*0b20*/ 	.word	0x00000000
        /*0b24*/ 	.word	0x00000000
        /*0b28*/ 	.short	0x010a
        /*0b2a*/ 	.byte	0xff
	.zero		1


	//   ....[163]....
        /*0b2c*/ 	.word	0x00009460
        /*0b30*/ 	.word	0x00000000
        /*0b34*/ 	.word	0x00000000
        /*0b38*/ 	.short	0x010a
        /*0b3a*/ 	.byte	0xff
	.zero		1


	//   ....[164]....
        /*0b3c*/ 	.word	0x000094c0
        /*0b40*/ 	.word	0x00000000
        /*0b44*/ 	.word	0x00000000
        /*0b48*/ 	.short	0x010a
        /*0b4a*/ 	.byte	0xff
	.zero		1


	//   ....[165]....
        /*0b4c*/ 	.word	0x00009520
        /*0b50*/ 	.word	0x00000000
        /*0b54*/ 	.word	0x00000000
        /*0b58*/ 	.short	0x010a
        /*0b5a*/ 	.byte	0xff
	.zero		1


	//   ....[166]....
        /*0b5c*/ 	.word	0x00009580
        /*0b60*/ 	.word	0x00000000
        /*0b64*/ 	.word	0x00000000
        /*0b68*/ 	.short	0x010a
        /*0b6a*/ 	.byte	0xff
	.zero		1


	//   ....[167]....
        /*0b6c*/ 	.word	0x000095e0
        /*0b70*/ 	.word	0x00000000
        /*0b74*/ 	.word	0x00000000
        /*0b78*/ 	.short	0x010a
        /*0b7a*/ 	.byte	0xff
	.zero		1


	//   ....[168]....
        /*0b7c*/ 	.word	0x00009640
        /*0b80*/ 	.word	0x00000000
        /*0b84*/ 	.word	0x00000000
        /*0b88*/ 	.short	0x010a
        /*0b8a*/ 	.byte	0xff
	.zero		1


	//   ....[169]....
        /*0b8c*/ 	.word	0x000096a0
        /*0b90*/ 	.word	0x00000000
        /*0b94*/ 	.word	0x00000000
        /*0b98*/ 	.short	0x010a
        /*0b9a*/ 	.byte	0xff
	.zero		1


	//   ....[170]....
        /*0b9c*/ 	.word	0x00009700
        /*0ba0*/ 	.word	0x00000000
        /*0ba4*/ 	.word	0x00000000
        /*0ba8*/ 	.short	0x010a
        /*0baa*/ 	.byte	0xff
	.zero		1


	//   ....[171]....
        /*0bac*/ 	.word	0x00009750
        /*0bb0*/ 	.word	0x00000000
        /*0bb4*/ 	.word	0x000001e0
        /*0bb8*/ 	.short	0x010a
        /*0bba*/ 	.byte	0xff
	.zero		1


	//   ....[172]....
        /*0bbc*/ 	.word	0x000097b0
        /*0bc0*/ 	.word	0x00000000
        /*0bc4*/ 	.word	0x00000190
        /*0bc8*/ 	.short	0x010a
        /*0bca*/ 	.byte	0xff
	.zero		1


	//   ....[173]....
        /*0bcc*/ 	.word	0x00009800
        /*0bd0*/ 	.word	0x00000000
        /*0bd4*/ 	.word	0x00000180
        /*0bd8*/ 	.short	0x010a
        /*0bda*/ 	.byte	0xff
	.zero		1


	//   ....[174]....
        /*0bdc*/ 	.word	0x00009860
        /*0be0*/ 	.word	0x00000000
        /*0be4*/ 	.word	0x00000190
        /*0be8*/ 	.short	0x010a
        /*0bea*/ 	.byte	0xff
	.zero		1


	//   ....[175]....
        /*0bec*/ 	.word	0x000098c0
        /*0bf0*/ 	.word	0x00000005
        /*0bf4*/ 	.word	0x00000008
        /*0bf8*/ 	.short	0x010a
        /*0bfa*/ 	.byte	0xff
	.zero		1


	//   ....[176]....
        /*0bfc*/ 	.word	0x000099b0
        /*0c00*/ 	.word	0x00000003
        /*0c04*/ 	.word	0x00000008
        /*0c08*/ 	.short	0x010a
        /*0c0a*/ 	.byte	0xff
	.zero		1


	//   ....[177]....
        /*0c0c*/ 	.word	0x00009a00
        /*0c10*/ 	.word	0x00000000
        /*0c14*/ 	.word	0x00000180
        /*0c18*/ 	.short	0x010a
        /*0c1a*/ 	.byte	0xff
	.zero		1


	//   ....[178]....
        /*0c1c*/ 	.word	0x00009a60
        /*0c20*/ 	.word	0x00000000
        /*0c24*/ 	.word	0x000001c0
        /*0c28*/ 	.short	0x010a
        /*0c2a*/ 	.byte	0xff
	.zero		1


	//   ....[179]....
        /*0c2c*/ 	.word	0x00009ac0
        /*0c30*/ 	.word	0x00000000
        /*0c34*/ 	.word	0x00000000
        /*0c38*/ 	.short	0x010a
        /*0c3a*/ 	.byte	0xff
	.zero		1


	//   ....[180]....
        /*0c3c*/ 	.word	0x00009b20
        /*0c40*/ 	.word	0x00000000
        /*0c44*/ 	.word	0x00000000
        /*0c48*/ 	.short	0x010a
        /*0c4a*/ 	.byte	0xff
	.zero		1


	//   ....[181]....
        /*0c4c*/ 	.word	0x00009b80
        /*0c50*/ 	.word	0x00000000
        /*0c54*/ 	.word	0x00000000
        /*0c58*/ 	.short	0x010a
        /*0c5a*/ 	.byte	0xff
	.zero		1


	//   ....[182]....
        /*0c5c*/ 	.word	0x00009be0
        /*0c60*/ 	.word	0x00000000
        /*0c64*/ 	.word	0x00000000
        /*0c68*/ 	.short	0x010a
        /*0c6a*/ 	.byte	0xff
	.zero		1


	//   ....[183]....
        /*0c6c*/ 	.word	0x00009c40
        /*0c70*/ 	.word	0x00000000
        /*0c74*/ 	.word	0x00000200
        /*0c78*/ 	.short	0x010a
        /*0c7a*/ 	.byte	0xff
	.zero		1


	//   ....[184]....
        /*0c7c*/ 	.word	0x00009c90
        /*0c80*/ 	.word	0x00000008
        /*0c84*/ 	.word	0x00000180
        /*0c88*/ 	.short	0x010a
        /*0c8a*/ 	.byte	0xff
	.zero		1


	//   ....[185]....
        /*0c8c*/ 	.word	0x00009cf0
        /*0c90*/ 	.word	0x00000000
        /*0c94*/ 	.word	0x00000178
        /*0c98*/ 	.short	0x010a
        /*0c9a*/ 	.byte	0xff
	.zero		1


	//   ....[186]....
        /*0c9c*/ 	.word	0x00009d50
        /*0ca0*/ 	.word	0x00000000
        /*0ca4*/ 	.word	0x00000158
        /*0ca8*/ 	.short	0x010a
        /*0caa*/ 	.byte	0xff
	.zero		1


	//   ....[187]....
        /*0cac*/ 	.word	0x00009db0
        /*0cb0*/ 	.word	0x00000005
        /*0cb4*/ 	.word	0x00000158
        /*0cb8*/ 	.short	0x010a
        /*0cba*/ 	.byte	0xff
	.zero		1


	//   ....[188]....
        /*0cbc*/ 	.word	0x00009e10
        /*0cc0*/ 	.word	0x00000000
        /*0cc4*/ 	.word	0x00000000
        /*0cc8*/ 	.short	0x010a
        /*0cca*/ 	.byte	0xff
	.zero		1


	//   ....[189]....
        /*0ccc*/ 	.word	0x00009e70
        /*0cd0*/ 	.word	0x00000000
        /*0cd4*/ 	.word	0x00000000
        /*0cd8*/ 	.short	0x010a
        /*0cda*/ 	.byte	0xff
	.zero		1


	//   ....[190]....
        /*0cdc*/ 	.word	0x00009ec0
        /*0ce0*/ 	.word	0x00000003
        /*0ce4*/ 	.word	0x00000180
        /*0ce8*/ 	.short	0x010a
        /*0cea*/ 	.byte	0xff
	.zero		1


	//   ....[191]....
        /*0cec*/ 	.word	0x00009f10
        /*0cf0*/ 	.word	0x00000000
        /*0cf4*/ 	.word	0x00000140
        /*0cf8*/ 	.short	0x010a
        /*0cfa*/ 	.byte	0xff
	.zero		1


	//   ....[192]....
        /*0cfc*/ 	.word	0x00009f60
        /*0d00*/ 	.word	0x00000059
        /*0d04*/ 	.word	0x000001a0
        /*0d08*/ 	.short	0x010a
        /*0d0a*/ 	.byte	0xff
	.zero		1


	//   ....[193]....
        /*0d0c*/ 	.word	0x00009fb0
        /*0d10*/ 	.word	0x00000003
        /*0d14*/ 	.word	0x00000140
        /*0d18*/ 	.short	0x010a
        /*0d1a*/ 	.byte	0xff
	.zero		1


	//----- nvinfo : EIATTR_NUM_MBARRIERS
	.align		4
.L_47:
        /*0d1c*/ 	.byte	0x03, 0x38
        /*0d1e*/ 	.short	0x0041


	//----- nvinfo : EIATTR_EXIT_INSTR_OFFSETS
	.align		4
        /*0d20*/ 	.byte	0x04, 0x1c
        /*0d22*/ 	.short	(.L_49 - .L_48)


	//   ....[0]....
.L_48:
        /*0d24*/ 	.word	0x00003760


	//   ....[1]....
        /*0d28*/ 	.word	0x00003c70


	//   ....[2]....
        /*0d2c*/ 	.word	0x00003cd0


	//   ....[3]....
        /*0d30*/ 	.word	0x00004f80


	//   ....[4]....
        /*0d34*/ 	.word	0x00006040


	//   ....[5]....
        /*0d38*/ 	.word	0x00006080


	//   ....[6]....
        /*0d3c*/ 	.word	0x00008d90


	//   ....[7]....
        /*0d40*/ 	.word	0x00008e10


	//   ....[8]....
        /*0d44*/ 	.word	0x00008e40


	//   ....[9]....
        /*0d48*/ 	.word	0x00008ec0


	//----- nvinfo : EIATTR_MAX_THREADS
	.align		4
.L_49:
        /*0d4c*/ 	.byte	0x04, 0x05
        /*0d4e*/ 	.short	(.L_51 - .L_50)
.L_50:
        /*0d50*/ 	.word	0x00000100
        /*0d54*/ 	.word	0x00000001
        /*0d58*/ 	.word	0x00000001


	//----- nvinfo : EIATTR_CRS_STACK_SIZE
	.align		4
.L_51:
        /*0d5c*/ 	.byte	0x04, 0x1e
        /*0d5e*/ 	.short	(.L_53 - .L_52)
.L_52:
        /*0d60*/ 	.word	0x00000000


	//----- nvinfo : EIATTR_CBANK_PARAM_SIZE
	.align		4
.L_53:
        /*0d64*/ 	.byte	0x03, 0x19
        /*0d66*/ 	.short	0x0800


	//----- nvinfo : EIATTR_PARAM_CBANK
	.align		4
        /*0d68*/ 	.byte	0x04, 0x0a
        /*0d6a*/ 	.short	(.L_55 - .L_54)
	.align		4
.L_54:
        /*0d6c*/ 	.word	index@(.nv.constant0._ZN7cutlass13device_kernelINS_4gemm6kernel13GemmUniversalIN4cute5tupleIJiiiiEEENS1_10collective13CollectiveMmaINS1_35MainloopSm100TmaUmmaWarpSpecializedILi20ELi2ELi4ENS5_IJNS4_1CILi8EEENSA_ILi1EEESC_EEEEENS5_IJNSA_ILi256EEENSA_ILi64EEENSA_ILi32EEEEEENS_10bfloat16_tENS5_IJlSC_lEEESJ_SK_NS4_8TiledMMAINS4_8MMA_AtomIJNS4_26SM100_MMA_F16BF16_2x1SM_SSISJ_SJ_fLi256ELi64ELNS4_4UMMA5MajorE0ELSP_0ELNSO_7ScaleInE0ELSQ_0EEEEEENS4_6LayoutINS5_IJSC_SC_SC_EEENS5_IJNSA_ILi0EEESV_SV_EEEEENS5_IJNS4_10UnderscoreESY_SY_EEEEENS4_18SM100_TMA_2SM_LOADENS4_14ComposedLayoutINS4_7SwizzleILi2ELi4ELi3EEENS4_18smem_ptr_flag_bitsILi16EEENST_INS5_IJSB_SH_EEENS5_IJSH_SC_EEEEEEEvNS4_8identityENS4_28SM100_TMA_2SM_LOAD_MULTICASTES1A_vS1B_EENS_8epilogue10collective18CollectiveEpilogueINS1E_23Sm100TmaWarpSpecializedILi3ELi2ELi32ELb1ELb0EEEJNS5_IJNSA_ILi128EEESG_SH_EEENS5_IJNST_IS1J_SC_EENST_ISH_SC_EEEEESJ_SK_SJ_SK_NS1E_6fusion15FusionCallbacksIS1I_NS1O_17LinearCombinationISJ_fSJ_fLNS_15FloatRoundStyleE2EEES1K_S1N_JEEENS4_5SM1004TMEM4LOAD26SM100_TMEM_LOAD_32dp32b32xENS4_13SM90_TMA_LOADES1A_NS4_39AutoVectorizingCopyWithAssumedAlignmentILi128EEENS4_14SM90_TMA_STOREES1A_S20_S20_EEEvvEEEEvNT_6ParamsE)
        /*0d70*/ 	.short	0x0380
        /*0d72*/ 	.short	0x0800


	//----- nvinfo : EIATTR_SW_WAR
	.align		4
.L_55:
        /*0d74*/ 	.byte	0x04, 0x36
        /*0d76*/ 	.short	(.L_57 - .L_56)
.L_56:
        /*0d78*/ 	.word	0x00000008
.L_57:


//--------------------- .nv.callgraph             --------------------------
	.section	.nv.callgraph,"",@"SHT_CUDA_CALLGRAPH"
	.align	4
	.sectionentsize	8
	.align		4
        /*0000*/ 	.word	0x00000000
	.align		4
        /*0004*/ 	.word	0xffffffff
	.align		4
        /*0008*/ 	.word	index@(_ZN7cutlass13device_kernelINS_4gemm6kernel13GemmUniversalIN4cute5tupleIJiiiiEEENS1_10collective13CollectiveMmaINS1_35MainloopSm100TmaUmmaWarpSpecializedILi20ELi2ELi4ENS5_IJNS4_1CILi8EEENSA_ILi1EEESC_EEEEENS5_IJNSA_ILi256EEENSA_ILi64EEENSA_ILi32EEEEEENS_10bfloat16_tENS5_IJlSC_lEEESJ_SK_NS4_8TiledMMAINS4_8MMA_AtomIJNS4_26SM100_MMA_F16BF16_2x1SM_SSISJ_SJ_fLi256ELi64ELNS4_4UMMA5MajorE0ELSP_0ELNSO_7ScaleInE0ELSQ_0EEEEEENS4_6LayoutINS5_IJSC_SC_SC_EEENS5_IJNSA_ILi0EEESV_SV_EEEEENS5_IJNS4_10UnderscoreESY_SY_EEEEENS4_18SM100_TMA_2SM_LOADENS4_14ComposedLayoutINS4_7SwizzleILi2ELi4ELi3EEENS4_18smem_ptr_flag_bitsILi16EEENST_INS5_IJSB_SH_EEENS5_IJSH_SC_EEEEEEEvNS4_8identityENS4_28SM100_TMA_2SM_LOAD_MULTICASTES1A_vS1B_EENS_8epilogue10collective18CollectiveEpilogueINS1E_23Sm100TmaWarpSpecializedILi3ELi2ELi32ELb1ELb0EEEJNS5_IJNSA_ILi128EEESG_SH_EEENS5_IJNST_IS1J_SC_EENST_ISH_SC_EEEEESJ_SK_SJ_SK_NS1E_6fusion15FusionCallbacksIS1I_NS1O_17LinearCombinationISJ_fSJ_fLNS_15FloatRoundStyleE2EEES1K_S1N_JEEENS4_5SM1004TMEM4LOAD26SM100_TMEM_LOAD_32dp32b32xENS4_13SM90_TMA_LOADES1A_NS4_39AutoVectorizingCopyWithAssumedAlignmentILi128EEENS4_14SM90_TMA_STOREES1A_S20_S20_EEEvvEEEEvNT_6ParamsE)
	.align		4
        /*000c*/ 	.word	index@(__assertfail)
	.align		4
        /*0010*/ 	.word	0x00000000
	.align		4
        /*0014*/ 	.word	0xfffffffe
	.align		4
        /*0018*/ 	.word	0x00000000
	.align		4
        /*001c*/ 	.word	0xfffffffd
	.align		4
        /*0020*/ 	.word	0x00000000
	.align		4
        /*0024*/ 	.word	0xfffffffc


//--------------------- .nv.constant4             --------------------------
	.section	.nv.constant4,"a",@progbits
	.align	8
	.align		8
.nv.constant4:
        /*0000*/ 	.dword	__assertfail
	.align		8
        /*0008*/ 	.dword	__unnamed_1
	.align		8
        /*0010*/ 	.dword	__unnamed_2
	.align		8
        /*0018*/ 	.dword	_ZN40_INTERNAL_110776fd_4_k_cu_5e4103e0_306194cuda3std3__45__cpo5beginE
	.align		8
        /*0020*/ 	.dword	_ZN40_INTERNAL_110776fd_4_k_cu_5e4103e0_306194cuda3std3__45__cpo3endE
	.align		8
        /*0028*/ 	.dword	_ZN40_INTERNAL_110776fd_4_k_cu_5e4103e0_306194cuda3std3__45__cpo6cbeginE
	.align		8
        /*0030*/ 	.dword	_ZN40_INTERNAL_110776fd_4_k_cu_5e4103e0_306194cuda3std3__45__cpo4cendE
	.align		8
        /*0038*/ 	.dword	_ZN40_INTERNAL_110776fd_4_k_cu_5e4103e0_306194cuda3std3__442_GLOBAL__N__110776fd_4_k_cu_5e4103e0_306196ignoreE
	.align		8
        /*0040*/ 	.dword	_ZN40_INTERNAL_110776fd_4_k_cu_5e4103e0_306194cuda3std3__419piecewise_constructE
	.align		8
        /*0048*/ 	.dword	_ZN40_INTERNAL_110776fd_4_k_cu_5e4103e0_306194cuda3std3__48in_placeE
	.align		8
        /*0050*/ 	.dword	_ZN40_INTERNAL_110776fd_4_k_cu_5e4103e0_306194cuda3std6ranges3__45__cpo4swapE
	.align		8
        /*0058*/ 	.dword	_ZN40_INTERNAL_110776fd_4_k_cu_5e4103e0_306194cuda3std6ranges3__45__cpo9iter_moveE
	.align		8
        /*0060*/ 	.dword	_ZN40_INTERNAL_110776fd_4_k_cu_5e4103e0_306194cute7productE
	.align		8
        /*0068*/ 	.dword	_ZN40_INTERNAL_110776fd_4_k_cu_5e4103e0_306194cute1_E
	.align		8
        /*0070*/ 	.dword	$str$25
	.align		8
        /*0078*/ 	.dword	$str$26
	.align		8
        /*0080*/ 	.dword	$str$27
	.align		8
        /*0088*/ 	.dword	$str$28


//--------------------- .text._ZN7cutlass13device_kernelINS_4gemm6kernel13GemmUniversalIN4cute5tupleIJiiiiEEENS1_10collective13CollectiveMmaINS1_35MainloopSm100TmaUmmaWarpSpecializedILi20ELi2ELi4ENS5_IJNS4_1CILi8EEENSA_ILi1EEESC_EEEEENS5_IJNSA_ILi256EEENSA_ILi64EEENSA_ILi32EEEEEENS_10bfloat16_tENS5_IJlSC_lEEESJ_SK_NS4_8TiledMMAINS4_8MMA_AtomIJNS4_26SM100_MMA_F16BF16_2x1SM_SSISJ_SJ_fLi256ELi64ELNS4_4UMMA5MajorE0ELSP_0ELNSO_7ScaleInE0ELSQ_0EEEEEENS4_6LayoutINS5_IJSC_SC_SC_EEENS5_IJNSA_ILi0EEESV_SV_EEEEENS5_IJNS4_10UnderscoreESY_SY_EEEEENS4_18SM100_TMA_2SM_LOADENS4_14ComposedLayoutINS4_7SwizzleILi2ELi4ELi3EEENS4_18smem_ptr_flag_bitsILi16EEENST_INS5_IJSB_SH_EEENS5_IJSH_SC_EEEEEEEvNS4_8identityENS4_28SM100_TMA_2SM_LOAD_MULTICASTES1A_vS1B_EENS_8epilogue10collective18CollectiveEpilogueINS1E_23Sm100TmaWarpSpecializedILi3ELi2ELi32ELb1ELb0EEEJNS5_IJNSA_ILi128EEESG_SH_EEENS5_IJNST_IS1J_SC_EENST_ISH_SC_EEEEESJ_SK_SJ_SK_NS1E_6fusion15FusionCallbacksIS1I_NS1O_17LinearCombinationISJ_fSJ_fLNS_15FloatRoundStyleE2EEES1K_S1N_JEEENS4_5SM1004TMEM4LOAD26SM100_TMEM_LOAD_32dp32b32xENS4_13SM90_TMA_LOADES1A_NS4_39AutoVectorizingCopyWithAssumedAlignmentILi128EEENS4_14SM90_TMA_STOREES1A_S20_S20_EEEvvEEEEvNT_6ParamsE --------------------------
	.section	.text._ZN7cutlass13device_kernelINS_4gemm6kernel13GemmUniversalIN4cute5tupleIJiiiiEEENS1_10collective13CollectiveMmaINS1_35MainloopSm100TmaUmmaWarpSpecializedILi20ELi2ELi4ENS5_IJNS4_1CILi8EEENSA_ILi1EEESC_EEEEENS5_IJNSA_ILi256EEENSA_ILi64EEENSA_ILi32EEEEEENS_10bfloat16_tENS5_IJlSC_lEEESJ_SK_NS4_8TiledMMAINS4_8MMA_AtomIJNS4_26SM100_MMA_F16BF16_2x1SM_SSISJ_SJ_fLi256ELi64ELNS4_4UMMA5MajorE0ELSP_0ELNSO_7ScaleInE0ELSQ_0EEEEEENS4_6LayoutINS5_IJSC_SC_SC_EEENS5_IJNSA_ILi0EEESV_SV_EEEEENS5_IJNS4_10UnderscoreESY_SY_EEEEENS4_18SM100_TMA_2SM_LOADENS4_14ComposedLayoutINS4_7SwizzleILi2ELi4ELi3EEENS4_18smem_ptr_flag_bitsILi16EEENST_INS5_IJSB_SH_EEENS5_IJSH_SC_EEEEEEEvNS4_8identityENS4_28SM100_TMA_2SM_LOAD_MULTICASTES1A_vS1B_EENS_8epilogue10collective18CollectiveEpilogueINS1E_23Sm100TmaWarpSpecializedILi3ELi2ELi32ELb1ELb0EEEJNS5_IJNSA_ILi128EEESG_SH_EEENS5_IJNST_IS1J_SC_EENST_ISH_SC_EEEEESJ_SK_SJ_SK_NS1E_6fusion15FusionCallbacksIS1I_NS1O_17LinearCombinationISJ_fSJ_fLNS_15FloatRoundStyleE2EEES1K_S1N_JEEENS4_5SM1004TMEM4LOAD26SM100_TMEM_LOAD_32dp32b32xENS4_13SM90_TMA_LOADES1A_NS4_39AutoVectorizingCopyWithAssumedAlignmentILi128EEENS4_14SM90_TMA_STOREES1A_S20_S20_EEEvvEEEEvNT_6ParamsE,"ax",@progbits
	.align	128
.text._ZN7cutlass13device_kernelINS_4gemm6kernel13GemmUniversalIN4cute5tupleIJiiiiEEENS1_10collective13CollectiveMmaINS1_35MainloopSm100TmaUmmaWarpSpecializedILi20ELi2ELi4ENS5_IJNS4_1CILi8EEENSA_ILi1EEESC_EEEEENS5_IJNSA_ILi256EEENSA_ILi64EEENSA_ILi32EEEEEENS_10bfloat16_tENS5_IJlSC_lEEESJ_SK_NS4_8TiledMMAINS4_8MMA_AtomIJNS4_26SM100_MMA_F16BF16_2x1SM_SSISJ_SJ_fLi256ELi64ELNS4_4UMMA5MajorE0ELSP_0ELNSO_7ScaleInE0ELSQ_0EEEEEENS4_6LayoutINS5_IJSC_SC_SC_EEENS5_IJNSA_ILi0EEESV_SV_EEEEENS5_IJNS4_10UnderscoreESY_SY_EEEEENS4_18SM100_TMA_2SM_LOADENS4_14ComposedLayoutINS4_7SwizzleILi2ELi4ELi3EEENS4_18smem_ptr_flag_bitsILi16EEENST_INS5_IJSB_SH_EEENS5_IJSH_SC_EEEEEEEvNS4_8identityENS4_28SM100_TMA_2SM_LOAD_MULTICASTES1A_vS1B_EENS_8epilogue10collective18CollectiveEpilogueINS1E_23Sm100TmaWarpSpecializedILi3ELi2ELi32ELb1ELb0EEEJNS5_IJNSA_ILi128EEESG_SH_EEENS5_IJNST_IS1J_SC_EENST_ISH_SC_EEEEESJ_SK_SJ_SK_NS1E_6fusion15FusionCallbacksIS1I_NS1O_17LinearCombinationISJ_fSJ_fLNS_15FloatRoundStyleE2EEES1K_S1N_JEEENS4_5SM1004TMEM4LOAD26SM100_TMEM_LOAD_32dp32b32xENS4_13SM90_TMA_LOADES1A_NS4_39AutoVectorizingCopyWithAssumedAlignmentILi128EEENS4_14SM90_TMA_STOREES1A_S20_S20_EEEvvEEEEvNT_6ParamsE:
        .type           _ZN7cutlass13device_kernelINS_4gemm6kernel13GemmUniversalIN4cute5tupleIJiiiiEEENS1_10collective13CollectiveMmaINS1_35MainloopSm100TmaUmmaWarpSpecializedILi20ELi2ELi4ENS5_IJNS4_1CILi8EEENSA_ILi1EEESC_EEEEENS5_IJNSA_ILi256EEENSA_ILi64EEENSA_ILi32EEEEEENS_10bfloat16_tENS5_IJlSC_lEEESJ_SK_NS4_8TiledMMAINS4_8MMA_AtomIJNS4_26SM100_MMA_F16BF16_2x1SM_SSISJ_SJ_fLi256ELi64ELNS4_4UMMA5MajorE0ELSP_0ELNSO_7ScaleInE0ELSQ_0EEEEEENS4_6LayoutINS5_IJSC_SC_SC_EEENS5_IJNSA_ILi0EEESV_SV_EEEEENS5_IJNS4_10UnderscoreESY_SY_EEEEENS4_18SM100_TMA_2SM_LOADENS4_14ComposedLayoutINS4_7SwizzleILi2ELi4ELi3EEENS4_18smem_ptr_flag_bitsILi16EEENST_INS5_IJSB_SH_EEENS5_IJSH_SC_EEEEEEEvNS4_8identityENS4_28SM100_TMA_2SM_LOAD_MULTICASTES1A_vS1B_EENS_8epilogue10collective18CollectiveEpilogueINS1E_23Sm100TmaWarpSpecializedILi3ELi2ELi32ELb1ELb0EEEJNS5_IJNSA_ILi128EEESG_SH_EEENS5_IJNST_IS1J_SC_EENST_ISH_SC_EEEEESJ_SK_SJ_SK_NS1E_6fusion15FusionCallbacksIS1I_NS1O_17LinearCombinationISJ_fSJ_fLNS_15FloatRoundStyleE2EEES1K_S1N_JEEENS4_5SM1004TMEM4LOAD26SM100_TMEM_LOAD_32dp32b32xENS4_13SM90_TMA_LOADES1A_NS4_39AutoVectorizingCopyWithAssumedAlignmentILi128EEENS4_14SM90_TMA_STOREES1A_S20_S20_EEEvvEEEEvNT_6ParamsE,@function
        .size           _ZN7cutlass13device_kernelINS_4gemm6kernel13GemmUniversalIN4cute5tupleIJiiiiEEENS1_10collective13CollectiveMmaINS1_35MainloopSm100TmaUmmaWarpSpecializedILi20ELi2ELi4ENS5_IJNS4_1CILi8EEENSA_ILi1EEESC_EEEEENS5_IJNSA_ILi256EEENSA_ILi64EEENSA_ILi32EEEEEENS_10bfloat16_tENS5_IJlSC_lEEESJ_SK_NS4_8TiledMMAINS4_8MMA_AtomIJNS4_26SM100_MMA_F16BF16_2x1SM_SSISJ_SJ_fLi256ELi64ELNS4_4UMMA5MajorE0ELSP_0ELNSO_7ScaleInE0ELSQ_0EEEEEENS4_6LayoutINS5_IJSC_SC_SC_EEENS5_IJNSA_ILi0EEESV_SV_EEEEENS5_IJNS4_10UnderscoreESY_SY_EEEEENS4_18SM100_TMA_2SM_LOADENS4_14ComposedLayoutINS4_7SwizzleILi2ELi4ELi3EEENS4_18smem_ptr_flag_bitsILi16EEENST_INS5_IJSB_SH_EEENS5_IJSH_SC_EEEEEEEvNS4_8identityENS4_28SM100_TMA_2SM_LOAD_MULTICASTES1A_vS1B_EENS_8epilogue10collective18CollectiveEpilogueINS1E_23Sm100TmaWarpSpecializedILi3ELi2ELi32ELb1ELb0EEEJNS5_IJNSA_ILi128EEESG_SH_EEENS5_IJNST_IS1J_SC_EENST_ISH_SC_EEEEESJ_SK_SJ_SK_NS1E_6fusion15FusionCallbacksIS1I_NS1O_17LinearCombinationISJ_fSJ_fLNS_15FloatRoundStyleE2EEES1K_S1N_JEEENS4_5SM1004TMEM4LOAD26SM100_TMEM_LOAD_32dp32b32xENS4_13SM90_TMA_LOADES1A_NS4_39AutoVectorizingCopyWithAssumedAlignmentILi128EEENS4_14SM90_TMA_STOREES1A_S20_S20_EEEvvEEEEvNT_6ParamsE,(.L_x_224 - _ZN7cutlass13device_kernelINS_4gemm6kernel13GemmUniversalIN4cute5tupleIJiiiiEEENS1_10collective13CollectiveMmaINS1_35MainloopSm100TmaUmmaWarpSpecializedILi20ELi2ELi4ENS5_IJNS4_1CILi8EEENSA_ILi1EEESC_EEEEENS5_IJNSA_ILi256EEENSA_ILi64EEENSA_ILi32EEEEEENS_10bfloat16_tENS5_IJlSC_lEEESJ_SK_NS4_8TiledMMAINS4_8MMA_AtomIJNS4_26SM100_MMA_F16BF16_2x1SM_SSISJ_SJ_fLi256ELi64ELNS4_4UMMA5MajorE0ELSP_0ELNSO_7ScaleInE0ELSQ_0EEEEEENS4_6LayoutINS5_IJSC_SC_SC_EEENS5_IJNSA_ILi0EEESV_SV_EEEEENS5_IJNS4_10UnderscoreESY_SY_EEEEENS4_18SM100_TMA_2SM_LOADENS4_14ComposedLayoutINS4_7SwizzleILi2ELi4ELi3EEENS4_18smem_ptr_flag_bitsILi16EEENST_INS5_IJSB_SH_EEENS5_IJSH_SC_EEEEEEEvNS4_8identityENS4_28SM100_TMA_2SM_LOAD_MULTICASTES1A_vS1B_EENS_8epilogue10collective18CollectiveEpilogueINS1E_23Sm100TmaWarpSpecializedILi3ELi2ELi32ELb1ELb0EEEJNS5_IJNSA_ILi128EEESG_SH_EEENS5_IJNST_IS1J_SC_EENST_ISH_SC_EEEEESJ_SK_SJ_SK_NS1E_6fusion15FusionCallbacksIS1I_NS1O_17LinearCombinationISJ_fSJ_fLNS_15FloatRoundStyleE2EEES1K_S1N_JEEENS4_5SM1004TMEM4LOAD26SM100_TMEM_LOAD_32dp32b32xENS4_13SM90_TMA_LOADES1A_NS4_39AutoVectorizingCopyWithAssumedAlignmentILi128EEENS4_14SM90_TMA_STOREES1A_S20_S20_EEEvvEEEEvNT_6ParamsE)
        .other          _ZN7cutlass13device_kernelINS_4gemm6kernel13GemmUniversalIN4cute5tupleIJiiiiEEENS1_10collective13CollectiveMmaINS1_35MainloopSm100TmaUmmaWarpSpecializedILi20ELi2ELi4ENS5_IJNS4_1CILi8EEENSA_ILi1EEESC_EEEEENS5_IJNSA_ILi256EEENSA_ILi64EEENSA_ILi32EEEEEENS_10bfloat16_tENS5_IJlSC_lEEESJ_SK_NS4_8TiledMMAINS4_8MMA_AtomIJNS4_26SM100_MMA_F16BF16_2x1SM_SSISJ_SJ_fLi256ELi64ELNS4_4UMMA5MajorE0ELSP_0ELNSO_7ScaleInE0ELSQ_0EEEEEENS4_6LayoutINS5_IJSC_SC_SC_EEENS5_IJNSA_ILi0EEESV_SV_EEEEENS5_IJNS4_10UnderscoreESY_SY_EEEEENS4_18SM100_TMA_2SM_LOADENS4_14ComposedLayoutINS4_7SwizzleILi2ELi4ELi3EEENS4_18smem_ptr_flag_bitsILi16EEENST_INS5_IJSB_SH_EEENS5_IJSH_SC_EEEEEEEvNS4_8identityENS4_28SM100_TMA_2SM_LOAD_MULTICASTES1A_vS1B_EENS_8epilogue10collective18CollectiveEpilogueINS1E_23Sm100TmaWarpSpecializedILi3ELi2ELi32ELb1ELb0EEEJNS5_IJNSA_ILi128EEESG_SH_EEENS5_IJNST_IS1J_SC_EENST_ISH_SC_EEEEESJ_SK_SJ_SK_NS1E_6fusion15FusionCallbacksIS1I_NS1O_17LinearCombinationISJ_fSJ_fLNS_15FloatRoundStyleE2EEES1K_S1N_JEEENS4_5SM1004TMEM4LOAD26SM100_TMEM_LOAD_32dp32b32xENS4_13SM90_TMA_LOADES1A_NS4_39AutoVectorizingCopyWithAssumedAlignmentILi128EEENS4_14SM90_TMA_STOREES1A_S20_S20_EEEvvEEEEvNT_6ParamsE,@"STO_CUDA_ENTRY STV_DEFAULT"
_ZN7cutlass13device_kernelINS_4gemm6kernel13GemmUniversalIN4cute5tupleIJiiiiEEENS1_10collective13CollectiveMmaINS1_35MainloopSm100TmaUmmaWarpSpecializedILi20ELi2ELi4ENS5_IJNS4_1CILi8EEENSA_ILi1EEESC_EEEEENS5_IJNSA_ILi256EEENSA_ILi64EEENSA_ILi32EEEEEENS_10bfloat16_tENS5_IJlSC_lEEESJ_SK_NS4_8TiledMMAINS4_8MMA_AtomIJNS4_26SM100_MMA_F16BF16_2x1SM_SSISJ_SJ_fLi256ELi64ELNS4_4UMMA5MajorE0ELSP_0ELNSO_7ScaleInE0ELSQ_0EEEEEENS4_6LayoutINS5_IJSC_SC_SC_EEENS5_IJNSA_ILi0EEESV_SV_EEEEENS5_IJNS4_10UnderscoreESY_SY_EEEEENS4_18SM100_TMA_2SM_LOADENS4_14ComposedLayoutINS4_7SwizzleILi2ELi4ELi3EEENS4_18smem_ptr_flag_bitsILi16EEENST_INS5_IJSB_SH_EEENS5_IJSH_SC_EEEEEEEvNS4_8identityENS4_28SM100_TMA_2SM_LOAD_MULTICASTES1A_vS1B_EENS_8epilogue10collective18CollectiveEpilogueINS1E_23Sm100TmaWarpSpecializedILi3ELi2ELi32ELb1ELb0EEEJNS5_IJNSA_ILi128EEESG_SH_EEENS5_IJNST_IS1J_SC_EENST_ISH_SC_EEEEESJ_SK_SJ_SK_NS1E_6fusion15FusionCallbacksIS1I_NS1O_17LinearCombinationISJ_fSJ_fLNS_15FloatRoundStyleE2EEES1K_S1N_JEEENS4_5SM1004TMEM4LOAD26SM100_TMEM_LOAD_32dp32b32xENS4_13SM90_TMA_LOADES1A_NS4_39AutoVectorizingCopyWithAssumedAlignmentILi128EEENS4_14SM90_TMA_STOREES1A_S20_S20_EEEvvEEEEvNT_6ParamsE:
[----:B------:R-:W1:Y:S01]  /*0000*/  LDC R1, c[0x0][0x37c] ;  /* 0x0000df00ff017b82 */ /* 0x000e620000000800 */
[----:B------:R-:W2:Y:S01]  /*0010*/  S2R R92, SR_TID.X ;  /* 0x00000000005c7919 */ /* 0x000ea20000002100 */
[----:B------:R-:W3:Y:S06]  /*0020*/  LDCU.64 UR8, c[0x0][0x890] ;  /* 0x00011200ff0877ac */ /* 0x000eec0008000a00 */
[----:B------:R-:W4:Y:S01]  /*0030*/  S2UR UR4, SR_CgaCtaId ;  /* 0x00000000000479c3 */ /* 0x000f220000008800 */
[----:B------:R-:W-:Y:S02]  /*0040*/  PRMT R84, RZ, 0x7610, R84 ;  /* 0x00007610ff547816 */ /* 0x000fe40000000054 */
[----:B------:R-:W-:Y:S01]  /*0050*/  ELECT P1, URZ, PT ;  /* 0x0000000000ff782f */ /* 0x000fe20003820000 */
[----:B---3--:R-:W-:-:S04]  /*0060*/  UISETP.NE.U32.AND UP0, UPT, UR8, URZ, UPT ;  /* 0x000000ff0800728c */ /* 0x008fc8000bf05070 */
[----:B------:R-:W-:Y:S02]  /*0070*/  UISETP.NE.AND.EX UP0, UPT, UR9, URZ, UPT, UP0 ;  /* 0x000000ff0900728c */ /* 0x000fe4000bf05300 */
[----:B----4-:R-:W-:Y:S02]  /*0080*/  ULOP3.LUT UR34, UR4, 0x1, URZ, 0xc0, !UPT ;  /* 0x0000000104227892 */ /* 0x010fe4000f8ec0ff */
[----:B------:R-:W-:Y:S01]  /*0090*/  ULOP3.LUT UR37, UR4, 0x1, URZ, 0x3c, !UPT ;  /* 0x0000000104257892 */ /* 0x000fe2000f8e3cff */
[----:B--2---:R-:W-:-:S05]  /*00a0*/  SHF.R.U32.HI R85, RZ, 0x5, R92 ;  /* 0x00000005ff557819 */ /* 0x004fca000001165c */
[----:B------:R-:W2:Y:S02]  /*00b0*/  SHFL.IDX PT, R0, R85, RZ, 0x1f ;  /* 0x00001fff55007589 */ /* 0x000ea400000e0000 */
[----:B--2---:R-:W-:Y:S01]  /*00c0*/  R2UR UR20, R0 ;  /* 0x00000000001472ca */ /* 0x004fe200000e0000 */
[----:B-1----:R-:W-:-:S14]  /*00d0*/  BRA.U UP0, `(.L_x_0) ;  /* 0x0000000100307547 */ /* 0x002fdc000b800000 */
[----:B------:R-:W1:Y:S02]  /*00e0*/  LDCU.64 UR4, c[0x0][0x888] ;  /* 0x00011100ff0477ac */ /* 0x000e640008000a00 */
[----:B-1----:R-:W-:-:S04]  /*00f0*/  UISETP.NE.U32.AND UP0, UPT, UR4, URZ, UPT ;  /* 0x000000ff0400728c */ /* 0x002fc8000bf05070 */
[----:B------:R-:W-:-:S09]  /*0100*/  UISETP.NE.AND.EX UP0, UPT, UR5, URZ, UPT, UP0 ;  /* 0x000000ff0500728c */ /* 0x000fd2000bf05300 */
[----:B------:R-:W-:Y:S05]  /*0110*/  BRA.U !UP0, `(.L_x_1) ;  /* 0x0000000108147547 */ /* 0x000fea000b800000 */
[----:B------:R-:W1:Y:S01]  /*0120*/  LDC.64 R2, c[0x0][0x888] ;  /* 0x00022200ff027b82 */ /* 0x000e620000000a00 */
[----:B------:R-:W1:Y:S02]  /*0130*/  LDCU.64 UR4, c[0x0][0x358] ;  /* 0x00006b00ff0477ac */ /* 0x000e640008000a00 */
[----:B-1----:R1:W5:Y:S01]  /*0140*/  LDG.E R41, desc[UR4][R2.64] ;  /* 0x0000000402297981 */ /* 0x002362000c1e1900 */
[----:B------:R-:W-:Y:S01]  /*0150*/  HFMA2 R84, -RZ, RZ, 0, 5.9604644775390625e-08 ;  /* 0x00000001ff547431 */ /* 0x000fe200000001ff */
[----:B------:R-:W-:Y:S05]  /*0160*/  BRA `(.L_x_0) ;  /* 0x00000000000c7947 */ /* 0x000fea0003800000 */
.L_x_1:
[----:B------:R-:W1:Y:S01]  /*0170*/  LDCU UR4, c[0x0][0x880] ;  /* 0x00011000ff0477ac */ /* 0x000e620008000800 */
[----:B------:R-:W-:Y:S01]  /*0180*/  HFMA2 R84, -RZ, RZ, 0, 5.9604644775390625e-08 ;  /* 0x00000001ff547431 */ /* 0x000fe200000001ff */
[----:B-1----:R-:W-:-:S07]  /*0190*/  MOV R41, UR4 ;  /* 0x0000000400297c02 */ /* 0x002fce0008000f00 */
.L_x_0:
[----:B------:R-:W2:Y:S02]  /*01a0*/  LDCU.64 UR4, c[0x0][0x8b0] ;  /* 0x00011600ff0477ac */ /* 0x000ea40008000a00 */
[----:B--2---:R-:W-:-:S04]  /*01b0*/  UISETP.NE.U32.AND UP0, UPT, UR4, URZ, UPT ;  /* 0x000000ff0400728c */ /* 0x004fc8000bf05070 */
[----:B------:R-:W-:-:S09]  /*01c0*/  UISETP.NE.AND.EX UP0, UPT, UR5, URZ, UPT, UP0 ;  /* 0x000000ff0500728c */ /* 0x000fd2000bf05300 */
[----:B------:R-:W-:Y:S05]  /*01d0*/  BRA.U UP0, `(.L_x_2) ;  /* 0x0000000100287547 */ /* 0x000fea000b800000 */
[----:B------:R-:W2:Y:S02]  /*01e0*/  LDCU.64 UR4, c[0x0][0x8a8] ;  /* 0x00011500ff0477ac */ /* 0x000ea40008000a00 */
[----:B--2---:R-:W-:-:S04]  /*01f0*/  UISETP.NE.U32.AND UP0, UPT, UR4, URZ, UPT ;  /* 0x000000ff0400728c */ /* 0x004fc8000bf05070 */
[----:B------:R-:W-:-:S09]  /*0200*/  UISETP.NE.AND.EX UP0, UPT, UR5, URZ, UPT, UP0 ;  /* 0x000000ff0500728c */ /* 0x000fd2000bf05300 */
[----:B------:R-:W-:Y:S05]  /*0210*/  BRA.U !UP0, `(.L_x_3) ;  /* 0x0000000108107547 */ /* 0x000fea000b800000 */
[----:B------:R-:W2:Y:S01]  /*0220*/  LDC.64 R38, c[0x0][0x8a8] ;  /* 0x00022a00ff267b82 */ /* 0x000ea20000000a00 */
[----:B------:R-:W2:Y:S02]  /*0230*/  LDCU.64 UR4, c[0x0][0x358] ;  /* 0x00006b00ff0477ac */ /* 0x000ea40008000a00 */
[----:B--2---:R2:W5:Y:S01]  /*0240*/  LDG.E R38, desc[UR4][R38.64] ;  /* 0x0000000426267981 */ /* 0x004562000c1e1900 */
[----:B------:R-:W-:Y:S05]  /*0250*/  BRA `(.L_x_2) ;  /* 0x0000000000087947 */ /* 0x000fea0003800000 */
.L_x_3:
[----:B------:R-:W2:Y:S02]  /*0260*/  LDCU UR4, c[0x0][0x8a0] ;  /* 0x00011400ff0477ac */ /* 0x000ea40008000800 */
[----:B--2---:R-:W-:Y:S02]  /*0270*/  MOV R38, UR4 ;  /* 0x0000000400267c02 */ /* 0x004fe40008000f00 */
.L_x_2:
[----:B------:R-:W-:Y:S01]  /*0280*/  IMAD.U32 R0, RZ, RZ, UR20 ;  /* 0x00000014ff007e24 */ /* 0x000fe2000f8e00ff */
[----:B------:R-:W-:Y:S04]  /*0290*/  BSSY.RECONVERGENT B0, `(.L_x_4) ;  /* 0x000000c000007945 */ /* 0x000fe80003800200 */
[C---:B------:R-:W-:Y:S02]  /*02a0*/  ISETP.NE.OR P2, PT, R0.reuse, 0x1, !P1 ;  /* 0x000000010000780c */ /* 0x040fe40004f45670 */
[----:B------:R-:W-:-:S11]  /*02b0*/  ISETP.NE.OR P0, PT, R0, 0x3, !P1 ;  /* 0x000000030000780c */ /* 0x000fd60004f05670 */
[----:B------:R-:W-:Y:S05]  /*02c0*/  @P2 BRA `(.L_x_5) ;  /* 0x0000000000202947 */ /* 0x000fea0003800000 */
[----:B------:R-:W3:Y:S02]  /*02d0*/  LDCU.64 UR4, c[0x0][0x348] ;  /* 0x00006900ff0477ac */ /* 0x000ee40008000a00 */
[----:B---3--:R-:W-:Y:S02]  /*02e0*/  UIADD3 UR6, UP1, UPT, UR4, 0x80, URZ ;  /* 0x0000008004067890 */ /* 0x008fe4000ff3e0ff */
[----:B------:R-:W-:Y:S02]  /*02f0*/  UIADD3 UR4, UP0, UPT, UR4, 0x180, URZ ;  /* 0x0000018004047890 */ /* 0x000fe4000ff1e0ff */
[----:B------:R-:W-:Y:S02]  /*0300*/  UIADD3.X UR7, UPT, UPT, URZ, UR5, URZ, UP1, !UPT ;  /* 0x00000005ff077290 */ /* 0x000fe40008ffe4ff */
[----:B------:R-:W-:-:S07]  /*0310*/  UIADD3.X UR5, UPT, UPT, URZ, UR5, URZ, UP0, !UPT ;  /* 0x00000005ff057290 */ /* 0x000fce00087fe4ff */
[----:B------:R3:W-:Y:S02]  /*0320*/  UTMACCTL.PF [UR6] ;  /* 0x00000000060079b9 */ /* 0x0007e40008040000 */
[----:B------:R3:W-:Y:S02]  /*0330*/  UTMACCTL.PF [UR4] ;  /* 0x00000000040079b9 */ /* 0x0007e40008040000 */
[----:B---3--:R-:W-:Y:S01]  /*0340*/  NOP ;  /* 0x0000000000007918 */ /* 0x008fe20000000000 */
.L_x_5:
[----:B------:R-:W-:Y:S05]  /*0350*/  BSYNC.RECONVERGENT B0 ;  /* 0x0000000000007941 */ /* 0x000fea0003800200 */
.L_x_4:
[----:B------:R-:W-:Y:S04]  /*0360*/  BSSY.RECONVERGENT B0, `(.L_x_6) ;  /* 0x000000a000007945 */ /* 0x000fe80003800200 */
        /* <DEDUP_REMOVED lines=9> */
.L_x_7:
[----:B------:R-:W-:Y:S05]  /*0400*/  BSYNC.RECONVERGENT B0 ;  /* 0x0000000000007941 */ /* 0x000fea0003800200 */
.L_x_6:
[----:B------:R-:W3:Y:S01]  /*0410*/  LDCU.64 UR4, c[0x0][0x888] ;  /* 0x00011100ff0477ac */ /* 0x000ee20008000a00 */
[----:B------:R-:W-:Y:S02]  /*0420*/  UISETP.EQ.U32.AND UP2, UPT, UR8, URZ, UPT ;  /* 0x000000ff0800728c */ /* 0x000fe4000bf42070 */
[----:B------:R-:W-:Y:S02]  /*0430*/  UPLOP3.LUT UP4, UPT, UPT, UPT, UPT, 0x80, 0x8 ;  /* 0x000000000008789c */ /* 0x000fe40003f8f070 */
[----:B---3--:R-:W-:-:S04]  /*0440*/  UISETP.NE.U32.AND UP0, UPT, UR4, URZ, UPT ;  /* 0x000000ff0400728c */ /* 0x008fc8000bf05070 */
[----:B------:R-:W-:-:S04]  /*0450*/  UISETP.NE.AND.EX UP1, UPT, UR5, URZ, UPT, UP0 ;  /* 0x000000ff0500728c */ /* 0x000fc8000bf25300 */
[----:B------:R-:W-:-:S04]  /*0460*/  UISETP.EQ.OR.EX UP3, UPT, UR9, URZ, !UP1, UP2 ;  /* 0x000000ff0900728c */ /* 0x000fc8000cf62720 */
[----:B------:R-:W-:-:S06]  /*0470*/  UP2UR UR4, UPR, URZ, 0x8 ;  /* 0x00000008ff047883 */ /* 0x000fcc0008000000 */
[----:B------:R-:W-:Y:S01]  /*0480*/  MOV R88, UR4 ;  /* 0x0000000400587c02 */ /* 0x000fe20008000f00 */
[----:B------:R-:W-:Y:S06]  /*0490*/  BRA.U !UP3, `(.L_x_8) ;  /* 0x000000010b207547 */ /* 0x000fec000b800000 */
[----:B------:R-:W-:Y:S01]  /*04a0*/  UISETP.NE.U32.AND UP2, UPT, UR8, URZ, UPT ;  /* 0x000000ff0800728c */ /* 0x000fe2000bf45070 */
[----:B-----5:R-:W-:Y:S01]  /*04b0*/  FSETP.NEU.AND P0, PT, R41, RZ, PT ;  /* 0x000000ff2900720b */ /* 0x020fe20003f0d000 */
[----:B------:R-:W-:Y:S02]  /*04c0*/  USEL UR4, URZ, 0xffffffff, UP1 ;  /* 0xffffffffff047887 */ /* 0x000fe40008800000 */
[----:B------:R-:W-:-:S10]  /*04d0*/  UISETP.NE.AND.EX UP2, UPT, UR9, URZ, UPT, UP2 ;  /* 0x000000ff0900728c */ /* 0x000fd4000bf45320 */
[----:B------:R-:W-:Y:S01]  /*04e0*/  VOTEU.ANY UP0, P0 ;  /* 0x0000000000ff7886 */ /* 0x000fe20000000100 */
[----:B------:R-:W-:-:S04]  /*04f0*/  @!UP2 USEL UR4, URZ, 0xffffffff, UP0 ;  /* 0xffffffffff04a887 */ /* 0x000fc80008000000 */
[----:B------:R-:W-:-:S04]  /*0500*/  ULOP3.LUT UR4, UR4, 0x1, URZ, 0xc0, !UPT ;  /* 0x0000000104047892 */ /* 0x000fc8000f8ec0ff */
[----:B------:R-:W-:-:S11]  /*0510*/  UISETP.NE.U32.AND UP4, UPT, UR4, 0x1, UPT ;  /* 0x000000010400788c */ /* 0x000fd6000bf85070 */
.L_x_8:
[----:B------:R-:W3:Y:S01]  /*0520*/  SHFL.IDX PT, R0, R85, RZ, 0x1f ;  /* 0x00001fff55007589 */ /* 0x000ee200000e0000 */
[----:B------:R-:W-:-:S04]  /*0530*/  UISETP.NE.AND UP0, UPT, UR20, 0x2, UPT ;  /* 0x000000021400788c */ /* 0x000fc8000bf05270 */
[----:B------:R-:W-:Y:S02]  /*0540*/  UISETP.EQ.AND UP2, UPT, UR34, URZ, !UP0 ;  /* 0x000000ff2200728c */ /* 0x000fe4000c742270 */
[----:B------:R-:W-:-:S04]  /*0550*/  USEL UR35, URZ, 0x1, UP0 ;  /* 0x00000001ff237887 */ /* 0x000fc80008000000 */
[----:B------:R-:W-:Y:S02]  /*0560*/  PLOP3.LUT P3, PT, P1, PT, UP2, 0x80, 0x8 ;  /* 0x000000000008781c */ /* 0x000fe40000f6f028 */
[----:B---3--:R-:W-:-:S13]  /*0570*/  ISETP.NE.AND P0, PT, R0, RZ, PT ;  /* 0x000000ff0000720c */ /* 0x008fda0003f05270 */
[----:B------:R-:W-:Y:S05]  /*0580*/  @P0 BRA `(.L_x_9) ;  /* 0x0000000000e40947 */ /* 0x000fea0003800000 */
[----:B------:R-:W-:Y:S01]  /*0590*/  ELECT P0, URZ, PT ;  /* 0x0000000000ff782f */ /* 0x000fe20003800000 */
[----:B------:R-:W-:-:S12]  /*05a0*/  BSSY.RECONVERGENT B0, `(.L_x_9) ;  /* 0x0000037000007945 */ /* 0x000fd80003800200 */
[----:B------:R-:W-:Y:S05]  /*05b0*/  @!P0 BRA `(.L_x_10) ;  /* 0x0000000000d48947 */ /* 0x000fea0003800000 */
[----:B------:R-:W3:Y:S01]  /*05c0*/  S2UR UR5, SR_CgaCtaId ;  /* 0x00000000000579c3 */ /* 0x000ee20000008800 */
[----:B------:R-:W-:Y:S01]  /*05d0*/  UMOV UR4, 0x400 ;  /* 0x0000040000047882 */ /* 0x000fe20000000000 */
[----:B------:R-:W-:Y:S01]  /*05e0*/  UMOV UR8, 0x1 ;  /* 0x0000000100087882 */ /* 0x000fe20000000000 */
[----:B------:R-:W-:Y:S01]  /*05f0*/  UMOV UR6, 0x4 ;  /* 0x0000000400067882 */ /* 0x000fe20000000000 */
[----:B------:R-:W-:-:S04]  /*0600*/  UIADD3 UR8, UPT, UPT, -UR8, 0x100000, URZ ;  /* 0x0010000008087890 */ /* 0x000fc8000fffe1ff */
[----:B------:R-:W-:Y:S02]  /*0610*/  USHF.L.U32 UR9, UR8, 0xb, URZ ;  /* 0x0000000b08097899 */ /* 0x000fe400080006ff */
[----:B------:R-:W-:Y:S02]  /*0620*/  USHF.L.U32 UR8, UR8, 0x1, URZ ;  /* 0x0000000108087899 */ /* 0x000fe400080006ff */
[----:B------:R-:W-:-:S04]  /*0630*/  UIADD3 UR6, UPT, UPT, -UR6, 0x100000, URZ ;  /* 0x0010000006067890 */ /* 0x000fc8000fffe1ff */
[----:B------:R-:W-:Y:S02]  /*0640*/  USHF.L.U32 UR7, UR6, 0xb, URZ ;  /* 0x0000000b06077899 */ /* 0x000fe400080006ff */
[----:B------:R-:W-:Y:S02]  /*0650*/  USHF.L.U32 UR6, UR6, 0x1, URZ ;  /* 0x0000000106067899 */ /* 0x000fe400080006ff */
[----:B---3--:R-:W-:Y:S01]  /*0660*/  ULEA UR4, UR5, UR4, 0x18 ;  /* 0x0000000405047291 */ /* 0x008fe2000f8ec0ff */
[----:B------:R-:W3:Y:S11]  /*0670*/  FENCE.VIEW.ASYNC.S ;  /* 0x00000000000073c6 */ /* 0x000ef60000000000 */
[----:B---3--:R3:W4:Y:S01]  /*0680*/  SYNCS.EXCH.64 URZ, [UR4], UR8 ;  /* 0x0000000804ff75b2 */ /* 0x0087220008000100 */
[----:B------:R3:W1:Y:S01]  /*0690*/  SYNCS.EXCH.64 URZ, [UR4+0xa0], UR6 ;  /* 0x0000a00604ff75b2 */ /* 0x0006620008000100 */
        /* <DEDUP_REMOVED lines=37> */
[----:B------:R3:W1:Y:S02]  /*08f0*/  SYNCS.EXCH.64 URZ, [UR4+0x138], UR6 ;  /* 0x0001380604ff75b2 */ /* 0x0006640008000100 */
[----:B---34-:R-:W-:Y:S01]  /*0900*/  NOP ;  /* 0x0000000000007918 */ /* 0x018fe20000000000 */
.L_x_10:
[----:B------:R-:W-:Y:S05]  /*0910*/  BSYNC.RECONVERGENT B0 ;  /* 0x0000000000007941 */ /* 0x000fea0003800200 */
.L_x_9:
[----:B------:R-:W3:Y:S01]  /*0920*/  SHFL.IDX PT, R0, R85, RZ, 0x1f ;  /* 0x00001fff55007589 */ /* 0x000ee200000e0000 */
[----:B------:R-:W-:Y:S01]  /*0930*/  NOP ;  /* 0x0000000000007918 */ /* 0x000fe20000000000 */
[----:B---3--:R-:W-:-:S13]  /*0940*/  ISETP.NE.AND P0, PT, R0, 0x1, PT ;  /* 0x000000010000780c */ /* 0x008fda0003f05270 */
[----:B------:R-:W-:Y:S05]  /*0950*/  @P0 BRA `(.L_x_11) ;  /* 0x0000000000500947 */ /* 0x000fea0003800000 */
        /* <DEDUP_REMOVED lines=9> */
[----:B------:R-:W-:Y:S01]  /*09f0*/  USHF.L.U32 UR6, UR6, 0x1, URZ ;  /* 0x0000000106067899 */ /* 0x000fe200080006ff */
[----:B------:R-:W-:Y:S01]  /*0a00*/  ELECT P0, URZ, PT ;  /* 0x0000000000ff782f */ /* 0x000fe20003800000 */
[----:B---3--:R-:W-:Y:S01]  /*0a10*/  ULEA UR4, UR5, UR4, 0x18 ;  /* 0x0000000405047291 */ /* 0x008fe2000f8ec0ff */
[----:B------:R-:W3:Y:S11]  /*0a20*/  FENCE.VIEW.ASYNC.S ;  /* 0x00000000000073c6 */ /* 0x000ef60000000000 */
[----:B---3--:R3:W4:Y:S01]  /*0a30*/  SYNCS.EXCH.64 URZ, [UR4+0x140], UR8 ;  /* 0x0001400804ff75b2 */ /* 0x0087220008000100 */
[----:B------:R3:W1:Y:S01]  /*0a40*/  SYNCS.EXCH.64 URZ, [UR4+0x158], UR6 ;  /* 0x0001580604ff75b2 */ /* 0x0006620008000100 */
[----:B------:R3:W1:Y:S01]  /*0a50*/  SYNCS.EXCH.64 URZ, [UR4+0x148], UR8 ;  /* 0x0001480804ff75b2 */ /* 0x0006620008000100 */
[----:B------:R3:W1:Y:S01]  /*0a60*/  SYNCS.EXCH.64 URZ, [UR4+0x160], UR6 ;  /* 0x0001600604ff75b2 */ /* 0x0006620008000100 */
[----:B------:R3:W1:Y:S01]  /*0a70*/  SYNCS.EXCH.64 URZ, [UR4+0x150], UR8 ;  /* 0x0001500804ff75b2 */ /* 0x0006620008000100 */
[----:B------:R3:W1:Y:S01]  /*0a80*/  SYNCS.EXCH.64 URZ, [UR4+0x168], UR6 ;  /* 0x0001680604ff75b2 */ /* 0x0006620008000100 */
[----:B------:R-:W-:Y:S01]  /*0a90*/  NOP ;  /* 0x0000000000007918 */ /* 0x000fe20000000000 */
.L_x_11:
[----:B------:R-:W2:Y:S01]  /*0aa0*/  SHFL.IDX PT, R0, R85, RZ, 0x1f ;  /* 0x00001fff55007589 */ /* 0x000ea200000e0000 */
[----:B------:R-:W-:Y:S01]  /*0ab0*/  NOP ;  /* 0x0000000000007918 */ /* 0x000fe20000000000 */
[----:B--2---:R-:W-:-:S13]  /*0ac0*/  ISETP.NE.AND P0, PT, R0, 0x3, PT ;  /* 0x000000030000780c */ /* 0x004fda0003f05270 */
[----:B------:R-:W-:Y:S05]  /*0ad0*/  @P0 BRA `(.L_x_12) ;  /* 0x0000000000300947 */ /* 0x000fea0003800000 */
[----:B------:R-:W2:Y:S01]  /*0ae0*/  S2UR UR5, SR_CgaCtaId ;  /* 0x00000000000579c3 */ /* 0x000ea20000008800 */
[----:B---3--:R-:W-:Y:S01]  /*0af0*/  UMOV UR6, 0x400 ;  /* 0x0000040000067882 */ /* 0x008fe20000000000 */
[----:B------:R-:W-:Y:S01]  /*0b00*/  UMOV UR4, 0x20 ;  /* 0x0000002000047882 */ /* 0x000fe20000000000 */
[----:B------:R-:W-:Y:S01]  /*0b10*/  ELECT P0, URZ, PT ;  /* 0x0000000000ff782f */ /* 0x000fe20003800000 */
[----:B--2---:R-:W-:Y:S02]  /*0b20*/  ULEA UR6, UR5, UR6, 0x18 ;  /* 0x0000000605067291 */ /* 0x004fe4000f8ec0ff */
[----:B------:R-:W-:-:S04]  /*0b30*/  UIADD3 UR4, UPT, UPT, -UR4, 0x100000, URZ ;  /* 0x0010000004047890 */ /* 0x000fc8000fffe1ff */
[----:B------:R-:W-:Y:S02]  /*0b40*/  USHF.L.U32 UR5, UR4, 0xb, URZ ;  /* 0x0000000b04057899 */ /* 0x000fe400080006ff */
[----:B------:R-:W-:Y:S01]  /*0b50*/  USHF.L.U32 UR4, UR4, 0x1, URZ ;  /* 0x0000000104047899 */ /* 0x000fe200080006ff */
[----:B------:R-:W2:Y:S11]  /*0b60*/  FENCE.VIEW.ASYNC.S ;  /* 0x00000000000073c6 */ /* 0x000eb60000000000 */
[----:B--2---:R2:W3:Y:S01]  /*0b70*/  SYNCS.EXCH.64 URZ, [UR6+0x170], UR4 ;  /* 0x0001700406ff75b2 */ /* 0x0044e20008000100 */
[----:B------:R2:W1:Y:S01]  /*0b80*/  SYNCS.EXCH.64 URZ, [UR6+0x178], UR4 ;  /* 0x0001780406ff75b2 */ /* 0x0004620008000100 */
[----:B------:R-:W-:Y:S01]  /*0b90*/  NOP ;  /* 0x0000000000007918 */ /* 0x000fe20000000000 */
.L_x_12:
[----:B------:R-:W4:Y:S01]  /*0ba0*/  SHFL.IDX PT, R0, R85, RZ, 0x1f ;  /* 0x00001fff55007589 */ /* 0x000f2200000e0000 */
[----:B------:R-:W-:Y:S01]  /*0bb0*/  NOP ;  /* 0x0000000000007918 */ /* 0x000fe20000000000 */
[----:B----4-:R-:W-:-:S13]  /*0bc0*/  ISETP.NE.AND P0, PT, R0, 0x4, PT ;  /* 0x000000040000780c */ /* 0x010fda0003f05270 */
[----:B------:R-:W-:Y:S05]  /*0bd0*/  @P0 BRA `(.L_x_13) ;  /* 0x00000000004c0947 */ /* 0x000fea0003800000 */
[----:B--2---:R-:W2:Y:S01]  /*0be0*/  S2UR UR5, SR_CgaCtaId ;  /* 0x00000000000579c3 */ /* 0x004ea20000008800 */
[----:B---3--:R-:W-:Y:S01]  /*0bf0*/  UMOV UR4, 0x720 ;  /* 0x0000072000047882 */ /* 0x008fe20000000000 */
[----:B------:R-:W-:Y:S01]  /*0c00*/  UMOV UR6, 0x400 ;  /* 0x0000040000067882 */ /* 0x000fe20000000000 */
[----:B------:R-:W-:Y:S01]  /*0c10*/  USEL UR4, UR4, 0x620, UP4 ;  /* 0x0000062004047887 */ /* 0x000fe2000a000000 */
[----:B------:R-:W-:Y:S01]  /*0c20*/  UMOV UR8, 0x1 ;  /* 0x0000000100087882 */ /* 0x000fe20000000000 */
[----:B------:R-:W-:Y:S01]  /*0c30*/  ELECT P0, URZ, PT ;  /* 0x0000000000ff782f */ /* 0x000fe20003800000 */
[----:B------:R-:W-:-:S04]  /*0c40*/  UIADD3 UR8, UPT, UPT, -UR8, 0x100000, URZ ;  /* 0x0010000008087890 */ /* 0x000fc8000fffe1ff */
[----:B------:R-:W-:Y:S02]  /*0c50*/  USHF.L.U32 UR9, UR8, 0xb, URZ ;  /* 0x0000000b08097899 */ /* 0x000fe400080006ff */
[----:B------:R-:W-:Y:S02]  /*0c60*/  USHF.L.U32 UR8, UR8, 0x1, URZ ;  /* 0x0000000108087899 */ /* 0x000fe400080006ff */
[----:B--2---:R-:W-:Y:S02]  /*0c70*/  ULEA UR6, UR5, UR6, 0x18 ;  /* 0x0000000605067291 */ /* 0x004fe4000f8ec0ff */
[----:B------:R-:W-:-:S04]  /*0c80*/  UIADD3 UR4, UPT, UPT, -UR4, 0x100000, URZ ;  /* 0x0010000004047890 */ /* 0x000fc8000fffe1ff */
[----:B------:R-:W-:Y:S02]  /*0c90*/  USHF.L.U32 UR5, UR4, 0xb, URZ ;  /* 0x0000000b04057899 */ /* 0x000fe400080006ff */
[----:B------:R-:W-:Y:S01]  /*0ca0*/  USHF.L.U32 UR4, UR4, 0x1, URZ ;  /* 0x0000000104047899 */ /* 0x000fe200080006ff */
[----:B------:R-:W2:Y:S03]  /*0cb0*/  FENCE.VIEW.ASYNC.S ;  /* 0x00000000000073c6 */ /* 0x000ea60000000000 */
[----:B--2---:R4:W2:Y:S08]  /*0cc0*/  SYNCS.EXCH.64 URZ, [UR6+0x180], UR8 ;  /* 0x0001800806ff75b2 */ /* 0x0048b00008000100 */
[----:B------:R4:W3:Y:S01]  /*0cd0*/  SYNCS.EXCH.64 URZ, [UR6+0x190], UR4 ;  /* 0x0001900406ff75b2 */ /* 0x0008e20008000100 */
[----:B------:R4:W1:Y:S01]  /*0ce0*/  SYNCS.EXCH.64 URZ, [UR6+0x188], UR8 ;  /* 0x0001880806ff75b2 */ /* 0x0008620008000100 */
[----:B------:R4:W1:Y:S02]  /*0cf0*/  SYNCS.EXCH.64 URZ, [UR6+0x198], UR4 ;  /* 0x0001980406ff75b2 */ /* 0x0008640008000100 */
[----:B----4-:R-:W-:Y:S01]  /*0d00*/  NOP ;  /* 0x0000000000007918 */ /* 0x010fe20000000000 */
.L_x_13:
[----:B------:R-:W4:Y:S01]  /*0d10*/  SHFL.IDX PT, R0, R85, RZ, 0x1f ;  /* 0x00001fff55007589 */ /* 0x000f2200000e0000 */
[----:B------:R-:W-:Y:S01]  /*0d20*/  NOP ;  /* 0x0000000000007918 */ /* 0x000fe20000000000 */
[----:B----4-:R-:W-:-:S13]  /*0d30*/  ISETP.NE.AND P0, PT, R0, 0x5, PT ;  /* 0x000000050000780c */ /* 0x010fda0003f05270 */
[----:B------:R-:W-:Y:S05]  /*0d40*/  @P0 BRA `(.L_x_14) ;  /* 0x0000000000580947 */ /* 0x000fea0003800000 */
[----:B--2---:R-:W2:Y:S01]  /*0d50*/  S2UR UR5, SR_CgaCtaId ;  /* 0x00000000000579c3 */ /* 0x004ea20000008800 */
[----:B---3--:R-:W-:Y:S01]  /*0d60*/  UMOV UR4, 0x400 ;  /* 0x0000040000047882 */ /* 0x008fe20000000000 */
        /* <DEDUP_REMOVED lines=9> */
[----:B--2---:R-:W-:Y:S01]  /*0e00*/  ULEA UR4, UR5, UR4, 0x18 ;  /* 0x0000000405047291 */ /* 0x004fe2000f8ec0ff */
[----:B------:R-:W2:Y:S11]  /*0e10*/  FENCE.VIEW.ASYNC.S ;  /* 0x00000000000073c6 */ /* 0x000eb60000000000 */
[----:B--2---:R4:W2:Y:S01]  /*0e20*/  SYNCS.EXCH.64 URZ, [UR4+0x1a0], UR6 ;  /* 0x0001a00604ff75b2 */ /* 0x0048a20008000100 */
[----:B------:R4:W3:Y:S01]  /*0e30*/  SYNCS.EXCH.64 URZ, [UR4+0x1c0], UR8 ;  /* 0x0001c00804ff75b2 */ /* 0x0008e20008000100 */
[----:B------:R4:W1:Y:S01]  /*0e40*/  SYNCS.EXCH.64 URZ, [UR4+0x1a8], UR6 ;  /* 0x0001a80604ff75b2 */ /* 0x0008620008000100 */
[----:B------:R4:W1:Y:S01]  /*0e50*/  SYNCS.EXCH.64 URZ, [UR4+0x1c8], UR8 ;  /* 0x0001c80804ff75b2 */ /* 0x0008620008000100 */
[----:B------:R4:W1:Y:S01]  /*0e60*/  SYNCS.EXCH.64 URZ, [UR4+0x1b0], UR6 ;  /* 0x0001b00604ff75b2 */ /* 0x0008620008000100 */
[----:B------:R4:W1:Y:S01]  /*0e70*/  SYNCS.EXCH.64 URZ, [UR4+0x1d0], UR8 ;  /* 0x0001d00804ff75b2 */ /* 0x0008620008000100 */
[----:B------:R4:W1:Y:S01]  /*0e80*/  SYNCS.EXCH.64 URZ, [UR4+0x1b8], UR6 ;  /* 0x0001b80604ff75b2 */ /* 0x0008620008000100 */
[----:B------:R4:W1:Y:S02]  /*0e90*/  SYNCS.EXCH.64 URZ, [UR4+0x1d8], UR8 ;  /* 0x0001d80804ff75b2 */ /* 0x0008640008000100 */
[----:B----4-:R-:W-:Y:S01]  /*0ea0*/  NOP ;  /* 0x0000000000007918 */ /* 0x010fe20000000000 */
.L_x_14:
[----:B------:R-:W4:Y:S01]  /*0eb0*/  SHFL.IDX PT, R0, R85, RZ, 0x1f ;  /* 0x00001fff55007589 */ /* 0x000f2200000e0000 */
[----:B------:R-:W-:Y:S01]  /*0ec0*/  ISETP.NE.OR P1, PT, RZ, UR20, !P1 ;  /* 0x00000014ff007c0c */ /* 0x000fe2000cf25670 */
[----:B------:R-:W-:Y:S01]  /*0ed0*/  NOP ;  /* 0x0000000000007918 */ /* 0x000fe20000000000 */
[----:B----4-:R-:W-:-:S13]  /*0ee0*/  ISETP.NE.AND P0, PT, R0, 0x3, PT ;  /* 0x000000030000780c */ /* 0x010fda0003f05270 */
[----:B------:R-:W-:Y:S05]  /*0ef0*/  @P0 BRA `(.L_x_15) ;  /* 0x0000000000380947 */ /* 0x000fea0003800000 */
[----:B--2---:R-:W2:Y:S01]  /*0f00*/  S2UR UR5, SR_CgaCtaId ;  /* 0x00000000000579c3 */ /* 0x004ea20000008800 */
[----:B---3--:R-:W-:Y:S01]  /*0f10*/  UMOV UR4, 0x400 ;  /* 0x0000040000047882 */ /* 0x008fe20000000000 */
[----:B------:R-:W-:Y:S01]  /*0f20*/  UMOV UR6, 0x20 ;  /* 0x0000002000067882 */ /* 0x000fe20000000000 */
[----:B------:R-:W-:Y:S01]  /*0f30*/  ELECT P0, URZ, PT ;  /* 0x0000000000ff782f */ /* 0x000fe20003800000 */
[----:B------:R-:W-:-:S04]  /*0f40*/  UIADD3 UR6, UPT, UPT, -UR6, 0x100000, URZ ;  /* 0x0010000006067890 */ /* 0x000fc8000fffe1ff */
[----:B------:R-:W-:Y:S02]  /*0f50*/  USHF.L.U32 UR7, UR6, 0xb, URZ ;  /* 0x0000000b06077899 */ /* 0x000fe400080006ff */
[----:B------:R-:W-:Y:S02]  /*0f60*/  USHF.L.U32 UR6, UR6, 0x1, URZ ;  /* 0x0000000106067899 */ /* 0x000fe400080006ff */
[----:B--2---:R-:W-:Y:S01]  /*0f70*/  ULEA UR4, UR5, UR4, 0x18 ;  /* 0x0000000405047291 */ /* 0x004fe2000f8ec0ff */
[----:B------:R-:W2:Y:S11]  /*0f80*/  FENCE.VIEW.ASYNC.S ;  /* 0x00000000000073c6 */ /* 0x000eb60000000000 */
[----:B--2---:R4:W2:Y:S01]  /*0f90*/  SYNCS.EXCH.64 URZ, [UR4+0x1e0], UR6 ;  /* 0x0001e00604ff75b2 */ /* 0x0048a20008000100 */
[----:B------:R4:W3:Y:S01]  /*0fa0*/  SYNCS.EXCH.64 URZ, [UR4+0x1f0], UR6 ;  /* 0x0001f00604ff75b2 */ /* 0x0008e20008000100 */
[----:B------:R4:W1:Y:S01]  /*0fb0*/  SYNCS.EXCH.64 URZ, [UR4+0x1e8], UR6 ;  /* 0x0001e80604ff75b2 */ /* 0x0008620008000100 */
[----:B------:R4:W1:Y:S02]  /*0fc0*/  SYNCS.EXCH.64 URZ, [UR4+0x1f8], UR6 ;  /* 0x0001f80604ff75b2 */ /* 0x0008640008000100 */
[----:B----4-:R-:W-:Y:S01]  /*0fd0*/  NOP ;  /* 0x0000000000007918 */ /* 0x010fe20000000000 */
.L_x_15:
[----:B---3--:R-:W3:Y:S01]  /*0fe0*/  S2UR UR7, SR_CgaCtaId ;  /* 0x00000000000779c3 */ /* 0x008ee20000008800 */
[----:B------:R-:W-:Y:S01]  /*0ff0*/  VOTEU.ALL UP0, P1 ;  /* 0x0000000000ff7886 */ /* 0x000fe20000800000 */
[----:B--2---:R-:W-:Y:S01]  /*1000*/  UMOV UR4, 0x20 ;  /* 0x0000002000047882 */ /* 0x004fe20000000000 */
[----:B------:R-:W-:Y:S01]  /*1010*/  NOP ;  /* 0x0000000000007918 */ /* 0x000fe20000000000 */
[----:B-1----:R-:W-:Y:S01]  /*1020*/  LOP3.LUT R3, R92, 0x1f, RZ, 0xc0, !PT ;  /* 0x0000001f5c037812 */ /* 0x002fe200078ec0ff */
[----:B------:R-:W-:Y:S01]  /*1030*/  UISETP.NE.AND UP5, UPT, UR20, URZ, UPT ;  /* 0x000000ff1400728c */ /* 0x000fe2000bfa5270 */
[----:B------:R-:W-:Y:S01]  /*1040*/  @!UP0 UMOV UR6, 0x400 ;  /* 0x0000040000068882 */ /* 0x000fe20000000000 */
[----:B------:R-:W-:-:S04]  /*1050*/  @!UP0 UIADD3 UR4, UPT, UPT, -UR4, 0x100000, URZ ;  /* 0x0010000004048890 */ /* 0x000fc8000fffe1ff */
[----:B------:R-:W-:Y:S02]  /*1060*/  @!UP0 USHF.L.U32 UR5, UR4, 0xb, URZ ;  /* 0x0000000b04058899 */ /* 0x000fe400080006ff */
[----:B------:R-:W-:Y:S02]  /*1070*/  @!UP0 USHF.L.U32 UR4, UR4, 0x1, URZ ;  /* 0x0000000104048899 */ /* 0x000fe400080006ff */
[----:B---3--:R-:W-:Y:S01]  /*1080*/  @!UP0 ULEA UR6, UR7, UR6, 0x18 ;  /* 0x0000000607068291 */ /* 0x008fe2000f8ec0ff */
[----:B------:R-:W1:Y:S01]  /*1090*/  LDCU UR7, c[0x0][0x36c] ;  /* 0x00006d80ff0777ac */ /* 0x000e620008000800 */
[----:B------:R-:W-:Y:S01]  /*10a0*/  VOTEU.ALL UP0, P1 ;  /* 0x0000000000ff7886 */ /* 0x000fe20000800000 */
[----:B------:R-:W2:Y:S09]  /*10b0*/  FENCE.VIEW.ASYNC.S ;  /* 0x00000000000073c6 */ /* 0x000eb20000000000 */
[----:B--2---:R2:W3:Y:S01]  /*10c0*/  @!UP0 SYNCS.EXCH.64 URZ, [UR6+0x200], UR4 ;  /* 0x0002000406ff85b2 */ /* 0x0044e20008000100 */
[----:B-1----:R-:W-:-:S09]  /*10d0*/  UISETP.EQ.U32.AND UP6, UPT, UR7, 0x1, UPT ;  /* 0x000000010700788c */ /* 0x002fd2000bfc2070 */
[----:B--2---:R-:W-:Y:S05]  /*10e0*/  BRA.U !UP6, `(.L_x_16) ;  /* 0x000000010e087547 */ /* 0x004fea000b800000 */
[----:B---3--:R-:W-:Y:S01]  /*10f0*/  UCGABAR_ARV ;  /* 0x00000000000079c7 */ /* 0x008fe20008000000 */
[----:B------:R-:W-:Y:S05]  /*1100*/  BRA `(.L_x_17) ;  /* 0x0000000000047947 */ /* 0x000fea0003800000 */
.L_x_16:
[----:B---3--:R-:W-:Y:S01]  /*1110*/  NOP ;  /* 0x0000000000007918 */ /* 0x008fe20000000000 */
.L_x_17:
[----:B------:R-:W1:Y:S01]  /*1120*/  S2UR UR23, SR_CTAID.X ;  /* 0x00000000001779c3 */ /* 0x000e620000002500 */
[----:B------:R-:W-:-:S05]  /*1130*/  CS2R.32 R87, SR_CgaSize ;  /* 0x0000000000577805 */ /* 0x000fca0000008a00 */
[----:B------:R-:W-:-:S05]  /*1140*/  IMAD R87, R87, -0xa0, RZ ;  /* 0xffffff6057577824 */ /* 0x000fca00078e02ff */
[----:B------:R-:W-:-:S14]  /*1150*/  R2UR UR5, R87 ;  /* 0x00000000570572ca */ /* 0x000fdc00000e0000 */
[----:B------:R-:W2:Y:S01]  /*1160*/  LDCU UR5, c[0x0][UR5+0x2b0] ;  /* 0x00005600050577ac */ /* 0x000ea20008000800 */
[----:B------:R-:W-:-:S05]  /*1170*/  CS2R.32 R87, SR_CgaSize ;  /* 0x0000000000577805 */ /* 0x000fca0000008a00 */
[----:B------:R-:W-:-:S05]  /*1180*/  IMAD R87, R87, -0xa0, RZ ;  /* 0xffffff6057577824 */ /* 0x000fca00078e02ff */
[----:B------:R-:W-:-:S14]  /*1190*/  R2UR UR4, R87 ;  /* 0x00000000570472ca */ /* 0x000fdc00000e0000 */
[----:B------:R-:W3:Y:S01]  /*11a0*/  LDCU UR4, c[0x0][UR4+0x2b4] ;  /* 0x00005680040477ac */ /* 0x000ee20008000800 */
[----:B------:R-:W4:Y:S01]  /*11b0*/  S2UR UR33, SR_CTAID.Y ;  /* 0x00000000002179c3 */ /* 0x000f220000002600 */
[----:B------:R-:W-:-:S05]  /*11c0*/  CS2R.32 R87, SR_CgaSize ;  /* 0x0000000000577805 */ /* 0x000fca0000008a00 */
[----:B------:R-:W-:-:S05]  /*11d0*/  IMAD R87, R87, -0xa0, RZ ;  /* 0xffffff6057577824 */ /* 0x000fca00078e02ff */
[----:B------:R-:W-:-:S14]  /*11e0*/  R2UR UR7, R87 ;  /* 0x00000000570772ca */ /* 0x000fdc00000e0000 */
[----:B------:R-:W3:Y:S01]  /*11f0*/  LDCU UR7, c[0x0][UR7+0x2a0] ;  /* 0x00005400070777ac */ /* 0x000ee20008000800 */
[----:B------:R-:W-:-:S05]  /*1200*/  CS2R.32 R87, SR_CgaSize ;  /* 0x0000000000577805 */ /* 0x000fca0000008a00 */
[----:B------:R-:W-:-:S05]  /*1210*/  IMAD R87, R87, -0xa0, RZ ;  /* 0xffffff6057577824 */ /* 0x000fca00078e02ff */
[----:B------:R-:W-:-:S14]  /*1220*/  R2UR UR8, R87 ;  /* 0x00000000570872ca */ /* 0x000fdc00000e0000 */
[----:B------:R-:W3:Y:S01]  /*1230*/  LDCU UR8, c[0x0][UR8+0x2a4] ;  /* 0x00005480080877ac */ /* 0x000ee20008000800 */
[----:B------:R-:W3:Y:S01]  /*1240*/  S2UR UR9, SR_CgaCtaId ;  /* 0x00000000000979c3 */ /* 0x000ee20000008800 */
[----:B------:R-:W-:Y:S01]  /*1250*/  UISETP.GT.U32.AND UP0, UPT, UR34, 0xffff, UPT ;  /* 0x0000ffff2200788c */ /* 0x000fe2000bf04070 */
[----:B------:R-:W3:Y:S01]  /*1260*/  LDCU UR21, c[0x0][0xb24] ;  /* 0x00016480ff1577ac */ /* 0x000ee20008000800 */
[----:B------:R-:W3:Y:S01]  /*1270*/  LDCU UR42, c[0x0][0xb24] ;  /* 0x00016480ff2a77ac */ /* 0x000ee20008000800 */
[----:B-1----:R-:W-:Y:S01]  /*1280*/  I2FP.F32.U32 R2, UR23 ;  /* 0x0000001700027c45 */ /* 0x002fe20008201000 */
[----:B------:R-:W1:Y:S04]  /*1290*/  LDCU UR26, c[0x0][0xb30] ;  /* 0x00016600ff1a77ac */ /* 0x000e680008000800 */
[----:B--2---:R-:W-:Y:S01]  /*12a0*/  FMUL R2, R2, UR5 ;  /* 0x0000000502027c20 */ /* 0x004fe20008400000 */
[----:B------:R-:W-:Y:S01]  /*12b0*/  USEL UR5, UR34, 0xffff, !UP0 ;  /* 0x0000ffff22057887 */ /* 0x000fe2000c000000 */
[----:B----4-:R-:W-:-:S04]  /*12c0*/  I2FP.F32.U32 R0, UR33 ;  /* 0x0000002100007c45 */ /* 0x010fc80008201000 */
[----:B------:R-:W2:Y:S01]  /*12d0*/  F2I.U32.TRUNC.NTZ R2, R2 ;  /* 0x0000000200027305 */ /* 0x000ea2000020f000 */
[----:B------:R-:W-:Y:S01]  /*12e0*/  ULOP3.LUT UR24, UR5, 0xffff, URZ, 0xc0, !UPT ;  /* 0x0000ffff05187892 */ /* 0x000fe2000f8ec0ff */
[----:B---3--:R-:W-:Y:S01]  /*12f0*/  FMUL R0, R0, UR4 ;  /* 0x0000000400007c20 */ /* 0x008fe20008400000 */
[----:B------:R-:W-:-:S05]  /*1300*/  USHF.L.U32 UR28, UR9, 0x7, URZ ;  /* 0x00000007091c7899 */ /* 0x000fca00080006ff */
[----:B------:R-:W3:Y:S01]  /*1310*/  F2I.U32.TRUNC.NTZ R0, R0 ;  /* 0x0000000000007305 */ /* 0x000ee2000020f000 */
[----:B--2---:R-:W-:Y:S02]  /*1320*/  R2UR UR4, R2 ;  /* 0x00000000020472ca */ /* 0x004fe400000e0000 */
[----:B------:R-:W-:Y:S02]  /*1330*/  PRMT R2, RZ, 0x7610, R2 ;  /* 0x00007610ff027816 */ /* 0x000fe40000000002 */
[----:B---3--:R-:W-:Y:S02]  /*1340*/  R2UR UR6, R0 ;  /* 0x00000000000672ca */ /* 0x008fe400000e0000 */
[----:B------:R-:W-:-:S07]  /*1350*/  PRMT R0, RZ, 0x7610, R0 ;  /* 0x00007610ff007816 */ /* 0x000fce0000000000 */
[----:B------:R-:W-:-:S04]  /*1360*/  UIADD3 UR5, UPT, UPT, -UR4, URZ, URZ ;  /* 0x000000ff04057290 */ /* 0x000fc8000fffe1ff */
[----:B------:R-:W-:Y:S02]  /*1370*/  UIMAD UR5, UR7, UR5, UR23 ;  /* 0x00000005070572a4 */ /* 0x000fe4000f8e0217 */
[----:B------:R-:W-:-:S04]  /*1380*/  UIADD3 UR4, UPT, UPT, -UR6, URZ, URZ ;  /* 0x000000ff06047290 */ /* 0x000fc8000fffe1ff */
[----:B------:R-:W-:Y:S01]  /*1390*/  IMAD.U32 R87, RZ, RZ, UR5 ;  /* 0x00000005ff577e24 */ /* 0x000fe2000f8e00ff */
[----:B------:R-:W-:-:S06]  /*13a0*/  UIMAD UR4, UR8, UR4, UR33 ;  /* 0x00000004080472a4 */ /* 0x000fcc000f8e0221 */
[----:B------:R-:W-:Y:S01]  /*13b0*/  IMAD.U32 R86, RZ, RZ, UR4 ;  /* 0x00000004ff567e24 */ /* 0x000fe2000f8e00ff */
[----:B-1----:R-:W-:Y:S06]  /*13c0*/  BRA.U UP5, `(.L_x_18) ;  /* 0x00000001056c7547 */ /* 0x002fec000b800000 */
[----:B------:R-:W-:Y:S02]  /*13d0*/  R2UR UR4, R86 ;  /* 0x00000000560472ca */ /* 0x000fe400000e0000 */
[----:B------:R-:W-:-:S11]  /*13e0*/  R2UR UR10, R87 ;  /* 0x00000000570a72ca */ /* 0x000fd600000e0000 */
[----:B------:R-:W-:Y:S02]  /*13f0*/  UISETP.NE.AND UP0, UPT, UR4, URZ, UPT ;  /* 0x000000ff0400728c */ /* 0x000fe4000bf05270 */
[----:B------:R-:W-:Y:S02]  /*1400*/  ULOP3.LUT UR4, UR10, 0x2, URZ, 0x3c, !UPT ;  /* 0x000000020a047892 */ /* 0x000fe4000f8e3cff */
[----:B------:R-:W-:Y:S02]  /*1410*/  UISETP.GT.U32.AND UP2, UPT, UR10, 0x1, UP0 ;  /* 0x000000010a00788c */ /* 0x000fe40008744070 */
[----:B------:R-:W-:Y:S02]  /*1420*/  ULOP3.LUT UR5, UR10, 0x4, URZ, 0x3c, !UPT ;  /* 0x000000040a057892 */ /* 0x000fe4000f8e3cff */
[----:B------:R-:W-:Y:S02]  /*1430*/  USEL UR8, URZ, 0x1, UP2 ;  /* 0x00000001ff087887 */ /* 0x000fe40009000000 */
[----:B------:R-:W-:-:S02]  /*1440*/  USEL UR7, URZ, 0x2, UP2 ;  /* 0x00000002ff077887 */ /* 0x000fc40009000000 */
[----:B------:R-:W-:Y:S02]  /*1450*/  UISETP.GT.U32.AND UP2, UPT, UR4, 0x1, UP0 ;  /* 0x000000010400788c */ /* 0x000fe40008744070 */
[----:B------:R-:W-:Y:S02]  /*1460*/  ULOP3.LUT UR4, UR10, 0x6, URZ, 0x3c, !UPT ;  /* 0x000000060a047892 */ /* 0x000fe4000f8e3cff */
[----:B------:R-:W-:Y:S02]  /*1470*/  USEL UR6, URZ, 0x4, UP2 ;  /* 0x00000004ff067887 */ /* 0x000fe40009000000 */
[----:B------:R-:W-:Y:S02]  /*1480*/  USEL UR9, URZ, 0x8, UP2 ;  /* 0x00000008ff097887 */ /* 0x000fe40009000000 */
[----:B------:R-:W-:Y:S02]  /*1490*/  UISETP.GT.U32.AND UP2, UPT, UR5, 0x1, UP0 ;  /* 0x000000010500788c */ /* 0x000fe40008744070 */
[----:B------:R-:W-:-:S02]  /*14a0*/  UISETP.GT.U32.AND UP0, UPT, UR4, 0x1, UP0 ;  /* 0x000000010400788c */ /* 0x000fc40008704070 */
[----:B------:R-:W-:Y:S02]  /*14b0*/  USEL UR4, URZ, 0x10, UP2 ;  /* 0x00000010ff047887 */ /* 0x000fe40009000000 */
[----:B------:R-:W-:Y:S02]  /*14c0*/  UIADD3 UR5, UPT, UPT, UR6, UR7, UR8 ;  /* 0x0000000706057290 */ /* 0x000fe4000fffe008 */
[----:B------:R-:W-:Y:S02]  /*14d0*/  USEL UR7, URZ, 0x40, UP0 ;  /* 0x00000040ff077887 */ /* 0x000fe40008000000 */
[----:B------:R-:W-:Y:S02]  /*14e0*/  USEL UR8, URZ, 0x20, UP2 ;  /* 0x00000020ff087887 */ /* 0x000fe40009000000 */
[----:B------:R-:W-:Y:S02]  /*14f0*/  UIADD3 UR5, UPT, UPT, UR4, UR5, UR9 ;  /* 0x0000000504057290 */ /* 0x000fe4000fffe009 */
[----:B------:R-:W-:-:S02]  /*1500*/  ULOP3.LUT UR4, UR10, 0xfffffffe, URZ, 0xc0, !UPT ;  /* 0xfffffffe0a047892 */ /* 0x000fc4000f8ec0ff */
[----:B------:R-:W-:Y:S02]  /*1510*/  USEL UR6, URZ, 0x80, UP0 ;  /* 0x00000080ff067887 */ /* 0x000fe40008000000 */
[----:B------:R-:W-:-:S03]  /*1520*/  UIADD3 UR5, UPT, UPT, UR7, UR5, UR8 ;  /* 0x0000000507057290 */ /* 0x000fc6000fffe008 */
[----:B------:R-:W-:Y:S01]  /*1530*/  UMOV UR7, 0x3 ;  /* 0x0000000300077882 */ /* 0x000fe20000000000 */
[----:B------:R-:W-:Y:S02]  /*1540*/  UIADD3 UR5, UPT, UPT, UR5, UR6, URZ ;  /* 0x0000000605057290 */ /* 0x000fe4000fffe0ff */
[----:B------:R-:W-:-:S04]  /*1550*/  USHF.L.U32 UR4, UR7, UR4, URZ ;  /* 0x0000000407047299 */ /* 0x000fc800080006ff */
[----:B------:R-:W-:Y:S02]  /*1560*/  IMAD.U32 R2, RZ, RZ, UR5 ;  /* 0x00000005ff027e24 */ /* 0x000fe4000f8e00ff */
[----:B------:R-:W-:-:S07]  /*1570*/  IMAD.U32 R0, RZ, RZ, UR4 ;  /* 0x00000004ff007e24 */ /* 0x000fce000f8e00ff */
.L_x_18:
[----:B------:R-:W1:Y:S01]  /*1580*/  S2UR UR36, SR_CTAID.Z ;  /* 0x00000000002479c3 */ /* 0x000e620000002700 */
[----:B------:R-:W-:Y:S01]  /*1590*/  UISETP.GE.AND UP0, UPT, UR21, 0x1, UPT ;  /* 0x000000011500788c */ /* 0x000fe2000bf06270 */
[----:B------:R-:W-:Y:S01]  /*15a0*/  UMOV UR27, 0x55 ;  /* 0x00000055001b7882 */ /* 0x000fe20000000000 */
[----:B------:R-:W-:-:S07]  /*15b0*/  UMOV UR32, UR23 ;  /* 0x0000001700207c82 */ /* 0x000fce0008000000 */
[----:B------:R-:W-:Y:S05]  /*15c0*/  BRA.U !UP0, `(.L_x_19) ;  /* 0x0000000108d47547 */ /* 0x000fea000b800000 */
[----:B------:R-:W2:Y:S01]  /*15d0*/  LDCU.128 UR16, c[0x0][0xb10] ;  /* 0x00016200ff1077ac */ /* 0x000ea20008000c00 */
[----:B------:R-:W3:Y:S01]  /*15e0*/  LDCU UR13, c[0x0][0x370] ;  /* 0x00006e00ff0d77ac */ /* 0x000ee20008000800 */
[----:B------:R-:W4:Y:S01]  /*15f0*/  LDCU UR8, c[0x0][0x374] ;  /* 0x00006e80ff0877ac */ /* 0x000f220008000800 */
[----:B------:R-:W1:Y:S01]  /*1600*/  LDCU UR22, c[0x0][0xb0c] ;  /* 0x00016180ff1677ac */ /* 0x000e620008000800 */
[----:B------:R-:W1:Y:S01]  /*1610*/  LDCU UR25, c[0x0][0xb20] ;  /* 0x00016400ff1977ac */ /* 0x000e620008000800 */
[----:B--2---:R-:W-:Y:S01]  /*1620*/  UIMAD.WIDE.U32 UR4, UR23, UR16, URZ ;  /* 0x00000010170472a5 */ /* 0x004fe2000f8e00ff */
[----:B------:R-:W2:Y:S01]  /*1630*/  LDCU.64 UR14, c[0x0][0xb28] ;  /* 0x00016500ff0e77ac */ /* 0x000ea20008000a00 */
[----:B------:R-:W-:-:S05]  /*1640*/  UISETP.NE.AND UP3, UPT, UR18, 0x1, UPT ;  /* 0x000000011200788c */ /* 0x000fca000bf65270 */
[----:B------:R-:W-:Y:S01]  /*1650*/  UMOV UR4, UR5 ;  /* 0x0000000500047c82 */ /* 0x000fe20008000000 */
[----:B---3--:R-:W-:Y:S02]  /*1660*/  UIMAD.WIDE.U32 UR6, UR13, UR16, URZ ;  /* 0x000000100d0672a5 */ /* 0x008fe4000f8e00ff */
[----:B------:R-:W-:Y:S02]  /*1670*/  USHF.R.U32.HI UR9, URZ, UR17, UR4 ;  /* 0x00000011ff097299 */ /* 0x000fe40008011604 */
[----:B----4-:R-:W-:Y:S02]  /*1680*/  UIMAD.WIDE.U32 UR4, UR8, UR19, URZ ;  /* 0x00000013080472a5 */ /* 0x010fe4000f8e00ff */
[----:B-1----:R-:W-:Y:S01]  /*1690*/  UISETP.NE.AND UP0, UPT, UR22, 0x1, UPT ;  /* 0x000000011600788c */ /* 0x002fe2000bf05270 */
[----:B------:R-:W-:Y:S01]  /*16a0*/  UMOV UR6, UR7 ;  /* 0x0000000700067c82 */ /* 0x000fe20008000000 */
[----:B------:R-:W-:-:S03]  /*16b0*/  UISETP.NE.AND UP2, UPT, UR21, 0x1, UPT ;  /* 0x000000011500788c */ /* 0x000fc6000bf45270 */
[----:B------:R-:W-:Y:S01]  /*16c0*/  UMOV UR4, UR5 ;  /* 0x0000000500047c82 */ /* 0x000fe20008000000 */
[----:B------:R-:W-:Y:S02]  /*16d0*/  USEL UR12, UR23, UR9, !UP0 ;  /* 0x00000009170c7287 */ /* 0x000fe4000c000000 */
[----:B------:R-:W-:Y:S02]  /*16e0*/  @UP3 USHF.R.U32.HI UR8, URZ, UR25, UR4 ;  /* 0x00000019ff083299 */ /* 0x000fe40008011604 */
[----:B------:R-:W-:Y:S02]  /*16f0*/  UIADD3 UR32, UPT, UPT, -UR12, URZ, URZ ;  /* 0x000000ff0c207290 */ /* 0x000fe4000fffe1ff */
[----:B------:R-:W-:Y:S02]  /*1700*/  @UP0 USHF.R.U32.HI UR13, URZ, UR17, UR6 ;  /* 0x00000011ff0d0299 */ /* 0x000fe40008011606 */
[----:B------:R-:W-:Y:S02]  /*1710*/  UIMAD.WIDE.U32 UR6, UR33, UR19, URZ ;  /* 0x00000013210672a5 */ /* 0x000fe4000f8e00ff */
[----:B--2---:R-:W-:-:S02]  /*1720*/  UIMAD.WIDE.U32 UR4, UR8, UR14, URZ ;  /* 0x0000000e080472a5 */ /* 0x004fc4000f8e00ff */
[----:B------:R-:W-:Y:S02]  /*1730*/  UIMAD.WIDE.U32 UR10, UR13, UR14, URZ ;  /* 0x0000000e0d0a72a5 */ /* 0x000fe4000f8e00ff */
[----:B------:R-:W-:Y:S01]  /*1740*/  UIMAD UR32, UR22, UR32, UR23 ;  /* 0x00000020162072a4 */ /* 0x000fe2000f8e0217 */
[----:B------:R-:W-:Y:S02]  /*1750*/  UMOV UR6, UR7 ;  /* 0x0000000700067c82 */ /* 0x000fe40008000000 */
[----:B------:R-:W-:Y:S01]  /*1760*/  UMOV UR4, UR5 ;  /* 0x0000000500047c82 */ /* 0x000fe20008000000 */
[----:B------:R-:W-:Y:S02]  /*1770*/  USHF.R.U32.HI UR6, URZ, UR25, UR6 ;  /* 0x00000019ff067299 */ /* 0x000fe40008011606 */
[----:B------:R-:W-:Y:S01]  /*1780*/  @UP2 USHF.R.U32.HI UR8, URZ, UR15, UR4 ;  /* 0x0000000fff082299 */ /* 0x000fe20008011604 */
[----:B------:R-:W-:Y:S01]  /*1790*/  UMOV UR5, UR11 ;  /* 0x0000000b00057c82 */ /* 0x000fe20008000000 */
[----:B------:R-:W-:-:S02]  /*17a0*/  USEL UR4, UR33, UR6, !UP3 ;  /* 0x0000000621047287 */ /* 0x000fc4000d800000 */
[----:B------:R-:W-:Y:S02]  /*17b0*/  @UP2 USHF.R.U32.HI UR13, URZ, UR15, UR5 ;  /* 0x0000000fff0d2299 */ /* 0x000fe40008011605 */
[----:B------:R-:W-:Y:S02]  /*17c0*/  UIMAD UR5, UR8, UR21, URZ ;  /* 0x00000015080572a4 */ /* 0x000fe4000f8e02ff */
[----:B------:R-:W-:Y:S02]  /*17d0*/  UIMAD UR8, UR13, UR21, URZ ;  /* 0x000000150d0872a4 */ /* 0x000fe4000f8e02ff */
[----:B------:R-:W-:Y:S02]  /*17e0*/  UISETP.GE.AND UP0, UPT, UR4, UR5, UPT ;  /* 0x000000050400728c */ /* 0x000fe4000bf06270 */
[----:B------:R-:W-:Y:S02]  /*17f0*/  UIMAD.WIDE.U32 UR6, UR4, UR14, URZ ;  /* 0x0000000e040672a5 */ /* 0x000fe4000f8e00ff */
[----:B------:R-:W-:-:S02]  /*1800*/  UISETP.GE.OR UP0, UPT, UR12, UR8, UP0 ;  /* 0x000000080c00728c */ /* 0x000fc40008706670 */
[----:B------:R-:W-:-:S03]  /*1810*/  UIMAD.WIDE.U32 UR8, UR12, UR14, URZ ;  /* 0x0000000e0c0872a5 */ /* 0x000fc6000f8e00ff */
[----:B------:R-:W-:Y:S01]  /*1820*/  UMOV UR6, UR7 ;  /* 0x0000000700067c82 */ /* 0x000fe20008000000 */
[----:B------:R-:W-:Y:S02]  /*1830*/  UIADD3 UR7, UPT, UPT, -UR4, URZ, URZ ;  /* 0x000000ff04077290 */ /* 0x000fe4000fffe1ff */
[----:B------:R-:W-:Y:S02]  /*1840*/  USHF.R.U32.HI UR6, URZ, UR15, UR6 ;  /* 0x0000000fff067299 */ /* 0x000fe40008011606 */
[----:B------:R-:W-:Y:S02]  /*1850*/  UIMAD UR33, UR18, UR7, UR33 ;  /* 0x00000007122172a4 */ /* 0x000fe4000f8e0221 */
[----:B------:R-:W-:Y:S01]  /*1860*/  USEL UR6, UR4, UR6, !UP2 ;  /* 0x0000000604067287 */ /* 0x000fe2000d000000 */
[----:B------:R-:W-:Y:S02]  /*1870*/  @!UP0 UMOV UR5, UR9 ;  /* 0x0000000900058c82 */ /* 0x000fe40008000000 */
[----:B------:R-:W-:-:S02]  /*1880*/  @!UP0 USHF.R.U32.HI UR5, URZ, UR15, UR5 ;  /* 0x0000000fff058299 */ /* 0x000fc40008011605 */
[----:B------:R-:W-:Y:S02]  /*1890*/  UIADD3 UR7, UPT, UPT, -UR6, URZ, URZ ;  /* 0x000000ff06077290 */ /* 0x000fe4000fffe1ff */
[----:B------:R-:W-:Y:S02]  /*18a0*/  @!UP0 USEL UR5, UR12, UR5, !UP2 ;  /* 0x000000050c058287 */ /* 0x000fe4000d000000 */
[----:B------:R-:W-:Y:S02]  /*18b0*/  UIMAD UR7, UR21, UR7, UR4 ;  /* 0x00000007150772a4 */ /* 0x000fe4000f8e0204 */
[----:B------:R-:W-:Y:S02]  /*18c0*/  @!UP0 UIADD3 UR6, UPT, UPT, UR6, -UR5, URZ ;  /* 0x8000000506068290 */ /* 0x000fe4000fffe0ff */
[----:B------:R-:W-:Y:S02]  /*18d0*/  @!UP0 UIMAD UR7, UR7, UR13, UR5 ;  /* 0x0000000d070782a4 */ /* 0x000fe4000f8e0205 */
[----:B------:R-:W-:-:S04]  /*18e0*/  @!UP0 UIMAD UR4, UR6, UR21, UR12 ;  /* 0x00000015060482a4 */ /* 0x000fc8000f8e020c */
[----:B------:R-:W-:Y:S01]  /*18f0*/  UIMAD UR33, UR4, UR18, UR33 ;  /* 0x00000012042172a4 */ /* 0x000fe2000f8e0221 */
[----:B------:R-:W-:Y:S02]  /*1900*/  @!UP0 UMOV UR12, UR7 ;  /* 0x00000007000c8c82 */ /* 0x000fe40008000000 */
[----:B------:R-:W-:-:S12]  /*1910*/  UIMAD UR32, UR12, UR22, UR32 ;  /* 0x000000160c2072a4 */ /* 0x000fd8000f8e0220 */
.L_x_19:
[----:B------:R-:W-:Y:S02]  /*1920*/  UISETP.NE.AND UP2, UPT, UR26, 0x1, UPT ;  /* 0x000000011a00788c */ /* 0x000fe4000bf45270 */
[----:B------:R-:W-:Y:S02]  /*1930*/  UISETP.NE.AND UP0, UPT, UR20, 0x2, UPT ;  /* 0x000000021400788c */ /* 0x000fe4000bf05270 */
[----:B------:R-:W-:Y:S02]  /*1940*/  ULOP3.LUT UR28, UR28, 0x300, URZ, 0xc0, !UPT ;  /* 0x000003001c1c7892 */ /* 0x000fe4000f8ec0ff */
[----:B------:R-:W-:-:S03]  /*1950*/  USHF.L.U32 UR24, UR27, UR24, URZ ;  /* 0x000000181b187299 */ /* 0x000fc600080006ff */
[----:B------:R-:W-:Y:S09]  /*1960*/  BRA.U UP2, `(.L_x_20) ;  /* 0x0000000102407547 */ /* 0x000ff2000b800000 */
[----:B------:R-:W2:Y:S01]  /*1970*/  LDCU.128 UR8, c[0x0][0xb10] ;  /* 0x00016200ff0877ac */ /* 0x000ea20008000c00 */
[----:B------:R-:W3:Y:S01]  /*1980*/  LDCU UR12, c[0x0][0xb0c] ;  /* 0x00016180ff0c77ac */ /* 0x000ee20008000800 */
[----:B------:R-:W4:Y:S01]  /*1990*/  LDCU UR13, c[0x0][0xb20] ;  /* 0x00016400ff0d77ac */ /* 0x000f220008000800 */
[----:B--2---:R-:W-:Y:S02]  /*19a0*/  UIMAD.WIDE.U32 UR4, UR32, UR8, URZ ;  /* 0x00000008200472a5 */ /* 0x004fe4000f8e00ff */
[----:B------:R-:W-:Y:S02]  /*19b0*/  UIMAD.WIDE.U32 UR6, UR33, UR11, URZ ;  /* 0x0000000b210672a5 */ /* 0x000fe4000f8e00ff */
[----:B---3--:R-:W-:Y:S02]  /*19c0*/  UISETP.NE.AND UP2, UPT, UR12, 0x1, UPT ;  /* 0x000000010c00788c */ /* 0x008fe4000bf45270 */
[----:B------:R-:W-:-:S03]  /*19d0*/  USHF.R.U32.HI UR5, URZ, UR9, UR5 ;  /* 0x00000009ff057299 */ /* 0x000fc60008011605 */
[----:B------:R-:W-:Y:S01]  /*19e0*/  UMOV UR4, UR7 ;  /* 0x0000000700047c82 */ /* 0x000fe20008000000 */
[----:B------:R-:W-:Y:S02]  /*19f0*/  USEL UR5, UR32, UR5, !UP2 ;  /* 0x0000000520057287 */ /* 0x000fe4000d000000 */
[----:B------:R-:W-:Y:S02]  /*1a00*/  UISETP.NE.AND UP2, UPT, UR10, 0x1, UPT ;  /* 0x000000010a00788c */ /* 0x000fe4000bf45270 */
[----:B----4-:R-:W-:-:S04]  /*1a10*/  USHF.R.U32.HI UR4, URZ, UR13, UR4 ;  /* 0x0000000dff047299 */ /* 0x010fc80008011604 */
[----:B------:R-:W-:-:S04]  /*1a20*/  USEL UR4, UR33, UR4, !UP2 ;  /* 0x0000000421047287 */ /* 0x000fc8000d000000 */
[----:B------:R-:W-:Y:S02]  /*1a30*/  UIADD3 UR6, UPT, UPT, -UR4, UR5, URZ ;  /* 0x0000000504067290 */ /* 0x000fe4000fffe1ff */
[----:B------:R-:W-:Y:S02]  /*1a40*/  UIADD3 UR4, UPT, UPT, UR4, -UR5, URZ ;  /* 0x8000000504047290 */ /* 0x000fe4000fffe0ff */
[----:B------:R-:W-:Y:S02]  /*1a50*/  UIMAD UR33, UR6, UR10, UR33 ;  /* 0x0000000a062172a4 */ /* 0x000fe4000f8e0221 */
[----:B------:R-:W-:-:S12]  /*1a60*/  UIMAD UR32, UR4, UR12, UR32 ;  /* 0x0000000c042072a4 */ /* 0x000fd8000f8e0220 */
.L_x_20:
[----:B------:R-:W-:Y:S05]  /*1a70*/  BRA.U !UP6, `(.L_x_21) ;  /* 0x000000010e0c7547 */ /* 0x000fea000b800000 */
[----:B------:R-:W-:Y:S01]  /*1a80*/  UCGABAR_WAIT ;  /* 0x0000000000007dc7 */ /* 0x000fe20008000000 */
[----:B------:R-:W-:Y:S01]  /*1a90*/  CCTL.IVALL ;  /* 0x00000000ff00798f */ /* 0x000fe20002000000 */
[----:B------:R-:W-:Y:S05]  /*1aa0*/  BRA `(.L_x_22) ;  /* 0x0000000000047947 */ /* 0x000fea0003800000 */
.L_x_21:
[----:B------:R-:W-:Y:S06]  /*1ab0*/  BAR.SYNC.DEFER_BLOCKING 0x0 ;  /* 0x0000000000007b1d */ /* 0x000fec0000010000 */
.L_x_22:
[----:B------:R-:W-:Y:S05]  /*1ac0*/  BRA.U UP0, `(.L_x_23) ;  /* 0x0000001d002c7547 */ /* 0x000fea000b800000 */
[----:B------:R-:W2:Y:S01]  /*1ad0*/  LDCU UR6, c[0x0][0x38c] ;  /* 0x00007180ff0677ac */ /* 0x000ea20008000800 */
[----:B------:R-:W3:Y:S01]  /*1ae0*/  S2UR UR8, SR_CgaCtaId ;  /* 0x00000000000879c3 */ /* 0x000ee20000008800 */
[----:B------:R-:W-:Y:S01]  /*1af0*/  PLOP3.LUT P1, PT, PT, PT, UP4, 0x80, 0x8 ;  /* 0x000000000008781c */ /* 0x000fe20003f2f048 */
[----:B------:R-:W-:Y:S01]  /*1b00*/  IMAD.MOV.U32 R12, RZ, RZ, 0x1 ;  /* 0x00000001ff0c7424 */ /* 0x000fe200078e00ff */
[----:B------:R-:W-:Y:S01]  /*1b10*/  UMOV UR13, 0x400 ;  /* 0x00000400000d7882 */ /* 0x000fe20000000000 */
[----:B------:R-:W-:Y:S01]  /*1b20*/  USHF.L.U32 UR7, UR23, 0x5, URZ ;  /* 0x0000000517077899 */ /* 0x000fe200080006ff */
[----:B------:R-:W-:Y:S01]  /*1b30*/  ISETP.NE.AND P2, PT, R3, RZ, P3 ;  /* 0x000000ff0300720c */ /* 0x000fe20001f45270 */
[----:B------:R-:W-:Y:S01]  /*1b40*/  UISETP.NE.AND UP1, UPT, UR20, URZ, UPT ;  /* 0x000000ff1400728c */ /* 0x000fe2000bf25270 */
[----:B------:R-:W-:Y:S02]  /*1b50*/  PLOP3.LUT P1, PT, P1, PT, PT, 0x8, 0x80 ;  /* 0x000000000080781c */ /* 0x000fe40000f2e170 */
[----:B------:R-:W-:Y:S01]  /*1b60*/  CS2R R10, SRZ ;  /* 0x00000000000a7805 */ /* 0x000fe2000001ff00 */
[----:B------:R-:W-:Y:S01]  /*1b70*/  IMAD.MOV.U32 R9, RZ, RZ, RZ ;  /* 0x000000ffff097224 */ /* 0x000fe200078e00ff */
[----:B------:R-:W4:Y:S01]  /*1b80*/  LDCU UR39, c[0x0][0x370] ;  /* 0x00006e00ff2777ac */ /* 0x000f220008000800 */
[----:B------:R-:W-:Y:S01]  /*1b90*/  IMAD.MOV.U32 R8, RZ, RZ, 0x1 ;  /* 0x00000001ff087424 */ /* 0x000fe200078e00ff */
[----:B------:R-:W1:Y:S01]  /*1ba0*/  LDCU.64 UR26, c[0x0][0x348] ;  /* 0x00006900ff1a77ac */ /* 0x000e620008000a00 */
[----:B--2---:R-:W-:-:S02]  /*1bb0*/  UIADD3 UR5, UPT, UPT, UR6, 0x1f, URZ ;  /* 0x0000001f06057890 */ /* 0x004fc4000fffe0ff */
[----:B------:R-:W-:Y:S02]  /*1bc0*/  UIADD3 UR46, UPT, UPT, UR6, 0x3e, URZ ;  /* 0x0000003e062e7890 */ /* 0x000fe4000fffe0ff */
[----:B------:R-:W-:Y:S02]  /*1bd0*/  USHF.R.S32.HI UR4, URZ, 0x1f, UR5 ;  /* 0x0000001fff047899 */ /* 0x000fe40008011405 */
[----:B---3--:R-:W-:Y:S02]  /*1be0*/  ULEA UR13, UR8, UR13, 0x18 ;  /* 0x0000000d080d7291 */ /* 0x008fe4000f8ec0ff */
[----:B------:R-:W-:Y:S02]  /*1bf0*/  ULEA.HI UR4, UR4, UR5, URZ, 0x5 ;  /* 0x0000000504047291 */ /* 0x000fe4000f8f28ff */
[----:B------:R-:W-:Y:S02]  /*1c00*/  UIADD3 UR5, UPT, UPT, UR6, -0x1, URZ ;  /* 0xffffffff06057890 */ /* 0x000fe4000fffe0ff */
[----:B------:R-:W-:-:S02]  /*1c10*/  USHF.R.S32.HI UR41, URZ, 0x5, UR4 ;  /* 0x00000005ff297899 */ /* 0x000fc40008011404 */
[----:B------:R-:W-:Y:S02]  /*1c20*/  UISETP.GE.U32.AND UP2, UPT, UR5, -0x3f, UPT ;  /* 0xffffffc10500788c */ /* 0x000fe4000bf46070 */
[----:B------:R-:W-:Y:S02]  /*1c30*/  UISETP.LT.U32.AND UP0, UPT, UR41, 0x14, UPT ;  /* 0x000000142900788c */ /* 0x000fe4000bf01070 */
[----:B------:R-:W-:Y:S02]  /*1c40*/  ULOP3.LUT UR5, UR7, 0x20, URZ, 0xc0, !UPT ;  /* 0x0000002007057892 */ /* 0x000fe4000f8ec0ff */
[----:B------:R-:W-:Y:S02]  /*1c50*/  USEL UR40, UR41, 0x14, UP0 ;  /* 0x0000001429287887 */ /* 0x000fe40008000000 */
[----:B------:R-:W-:Y:S02]  /*1c60*/  ULEA UR30, UR28, UR13, 0x1 ;  /* 0x0000000d1c1e7291 */ /* 0x000fe4000f8e08ff */
[----:B------:R-:W-:-:S02]  /*1c70*/  UIADD3 UR4, UPT, UPT, UR40, -0x1, URZ ;  /* 0xffffffff28047890 */ /* 0x000fc4000fffe0ff */
[----:B------:R-:W-:Y:S02]  /*1c80*/  @UP2 UIADD3 UR4, UPT, UPT, UR40, URZ, URZ ;  /* 0x000000ff28042290 */ /* 0x000fe4000fffe0ff */
[----:B------:R-:W-:Y:S01]  /*1c90*/  USHF.L.U32 UR47, UR23, 0x7, URZ ;  /* 0x00000007172f7899 */ /* 0x000fe200080006ff */
[----:B------:R-:W2:Y:S01]  /*1ca0*/  LDCU UR38, c[0x0][0x374] ;  /* 0x00006e80ff2677ac */ /* 0x000ea20008000800 */
[----:B------:R-:W-:Y:S02]  /*1cb0*/  USEL UR21, UR35, 0x2, UP1 ;  /* 0x0000000223157887 */ /* 0x000fe40008800000 */
[----:B------:R-:W-:Y:S02]  /*1cc0*/  ULEA.HI UR45, UR28, UR5, URZ, 0x1b ;  /* 0x000000051c2d7291 */ /* 0x000fe4000f8fd8ff */
[----:B------:R-:W-:Y:S02]  /*1cd0*/  UIADD3 UR30, UPT, UPT, UR30, 0x2e600, URZ ;  /* 0x0002e6001e1e7890 */ /* 0x000fe4000fffe0ff */
[----:B------:R-:W-:-:S02]  /*1ce0*/  UIADD3 UR44, UPT, UPT, UR41, -UR40, URZ ;  /* 0x80000028292c7290 */ /* 0x000fc4000fffe0ff */
[----:B------:R-:W-:Y:S02]  /*1cf0*/  UIADD3 UR29, UPT, UPT, UR4, 0x1, URZ ;  /* 0x00000001041d7890 */ /* 0x000fe4000fffe0ff */
[----:B------:R-:W-:Y:S01]  /*1d00*/  UIADD3 UR43, UPT, UPT, -UR4, URZ, URZ ;  /* 0x000000ff042b7290 */ /* 0x000fe2000fffe1ff */
[----:B-1--4-:R-:W-:-:S11]  /*1d10*/  UMOV UR6, URZ ;  /* 0x000000ff00067c82 */ /* 0x012fd60008000000 */
.L_x_43:
[----:B-1----:R-:W1:Y:S02]  /*1d20*/  S2UR UR4, SR_CgaCtaId ;  /* 0x00000000000479c3 */ /* 0x002e640000008800 */
[----:B-1----:R-:W-:-:S09]  /*1d30*/  UISETP.NE.AND UP0, UPT, UR4, URZ, UPT ;  /* 0x000000ff0400728c */ /* 0x002fd2000bf05270 */
[----:B------:R-:W-:Y:S05]  /*1d40*/  BRA.U UP0, `(.L_x_24) ;  /* 0x0000000100287547 */ /* 0x000fea000b800000 */
[----:B------:R-:W-:Y:S02]  /*1d50*/  LEA R0, R9, UR13, 0x3 ;  /* 0x0000000d09007c11 */ /* 0x000fe4000f8e18ff */
[----:B------:R-:W-:-:S04]  /*1d60*/  SHF.L.U32 R3, R8, 0x1f, RZ ;  /* 0x0000001f08037819 */ /* 0x000fc800000006ff */
[----:B------:R-:W1:Y:S02]  /*1d70*/  SYNCS.PHASECHK.TRANS64.TRYWAIT P0, [R0+URZ+0x1f0], R3 ;  /* 0x0001f003000075a7 */ /* 0x000e6400080011ff */
[----:B-1----:R-:W-:Y:S05]  /*1d80*/  @!P0 BRA `(.L_x_25) ;  /* 0x0000007000508947 */ /* 0x002fea0003800000 */
.L_x_150:
[----:B------:R3:W-:Y:S01]  /*1d90*/  SYNCS.ARRIVE.TRANS64.A1T0 RZ, [R0+URZ+0x1e0], RZ ;  /* 0x0001e0ff00ff79a7 */ /* 0x0007e200081000ff */
[----:B------:R-:W-:-:S05]  /*1da0*/  VIADD R9, R9, 0x1 ;  /* 0x0000000109097836 */ /* 0x000fca0000000000 */
[----:B------:R-:W-:-:S04]  /*1db0*/  ISETP.NE.AND P0, PT, R9, 0x2, PT ;  /* 0x000000020900780c */ /* 0x000fc80003f05270 */
[----:B-1----:R-:W-:Y:S02]  /*1dc0*/  SEL R3, RZ, 0x1, P0 ;  /* 0x00000001ff037807 */ /* 0x002fe40000000000 */
[----:B------:R-:W-:Y:S02]  /*1dd0*/  SEL R9, R9, RZ, P0 ;  /* 0x000000ff09097207 */ /* 0x000fe40000000000 */
[----:B------:R-:W-:-:S07]  /*1de0*/  LOP3.LUT R8, R8, R3, RZ, 0x3c, !PT ;  /* 0x0000000308087212 */ /* 0x000fce00078e3cff */
.L_x_24:
[----:B------:R-:W-:Y:S01]  /*1df0*/  ULEA UR4, UR6, UR13, 0x3 ;  /* 0x0000000d06047291 */ /* 0x000fe2000f8e18ff */
[----:B---3--:R-:W-:Y:S01]  /*1e00*/  SHF.L.U32 R0, R12, 0x1f, RZ ;  /* 0x0000001f0c007819 */ /* 0x008fe200000006ff */
[----:B------:R-:W-:Y:S02]  /*1e10*/  UISETP.GE.U32.AND UP0, UPT, UR46, 0x3f, UPT ;  /* 0x0000003f2e00788c */ /* 0x000fe4000bf06070 */
[----:B------:R-:W-:Y:S01]  /*1e20*/  ULEA UR19, UR33, UR45, 0x6 ;  /* 0x0000002d21137291 */ /* 0x000fe2000f8e30ff */
[----:B------:R-:W-:-:S04]  /*1e30*/  UMOV UR7, URZ ;  /* 0x000000ff00077c82 */ /* 0x000fc80008000000 */
[----:B------:R1:W3:Y:S01]  /*1e40*/  SYNCS.PHASECHK.TRANS64.TRYWAIT P0, [UR4+0xa0], R0 ;  /* 0x0000a000ff0075a7 */ /* 0x0002e20008001104 */
[----:B------:R-:W-:-:S04]  /*1e50*/  ULEA.HI UR4, UR32, UR32, URZ, 0x1 ;  /* 0x0000002020047291 */ /* 0x000fc8000f8f08ff */
[----:B------:R-:W-:-:S04]  /*1e60*/  USHF.L.U32 UR4, UR4, 0x7, URZ ;  /* 0x0000000704047899 */ /* 0x000fc800080006ff */
[----:B------:R-:W-:-:S04]  /*1e70*/  ULOP3.LUT UR35, UR4, 0xffffff00, URZ, 0xc0, !UPT ;  /* 0xffffff0004237892 */ /* 0x000fc8000f8ec0ff */
[----:B------:R-:W-:Y:S01]  /*1e80*/  ULOP3.LUT UR35, UR35, 0x80, UR47, 0xf8, !UPT ;  /* 0x0000008023237892 */ /* 0x000fe2000f8ef82f */
[----:B------:R-:W-:Y:S11]  /*1e90*/  BRA.U !UP0, `(.L_x_26) ;  /* 0x0000000108c87547 */ /* 0x000ff6000b800000 */
[----:B------:R-:W-:Y:S01]  /*1ea0*/  UMOV UR10, UR43 ;  /* 0x0000002b000a7c82 */ /* 0x000fe20008000000 */
[----:B------:R-:W-:Y:S01]  /*1eb0*/  UMOV UR4, UR6 ;  /* 0x0000000600047c82 */ /* 0x000fe20008000000 */
[----:B------:R-:W-:-:S05]  /*1ec0*/  UMOV UR34, URZ ;  /* 0x000000ff00227c82 */ /* 0x000fca0008000000 */
.L_x_32:
[----:B------:R-:W-:Y:S01]  /*1ed0*/  ULEA UR33, UR4, UR13, 0x3 ;  /* 0x0000000d04217291 */ /* 0x000fe2000f8e18ff */
[----:B------:R-:W-:Y:S01]  /*1ee0*/  @P3 MOV R2, 0x5000 ;  /* 0x0000500000023802 */ /* 0x000fe20000000f00 */
[----:B-1-3--:R-:W-:Y:S10]  /*1ef0*/  @P0 BRA `(.L_x_27) ;  /* 0x00000000000c0947 */ /* 0x00aff40003800000 */
[----:B------:R-:W-:-:S04]  /*1f00*/  SHF.L.U32 R3, R12, 0x1f, RZ ;  /* 0x0000001f0c037819 */ /* 0x000fc800000006ff */
[----:B------:R-:W3:Y:S02]  /*1f10*/  SYNCS.PHASECHK.TRANS64.TRYWAIT P0, [UR33+0xa0], R3 ;  /* 0x0000a003ff0075a7 */ /* 0x000ee40008001121 */
[----:B---3--:R-:W-:Y:S05]  /*1f20*/  @!P0 BRA `(.L_x_28) ;  /* 0x0000006c00fc8947 */ /* 0x008fea0003800000 */
.L_x_27:
[----:B------:R3:W-:Y:S01]  /*1f30*/  @P3 SYNCS.ARRIVE.TRANS64 RZ, [UR33], R2 ;  /* 0x00000002ffff39a7 */ /* 0x0007e20008000021 */
[----:B------:R-:W-:Y:S02]  /*1f40*/  ULOP3.LUT UR5, UR21, 0x2, URZ, 0xfc, !UPT ;  /* 0x0000000215057892 */ /* 0x000fe4000f8efcff */
[----:B------:R-:W-:Y:S02]  /*1f50*/  UIADD3 UR10, UPT, UPT, UR10, 0x1, URZ ;  /* 0x000000010a0a7890 */ /* 0x000fe4000fffe0ff */
[----:B------:R-:W-:Y:S02]  /*1f60*/  UISETP.NE.AND UP0, UPT, UR5, 0x2, UPT ;  /* 0x000000020500788c */ /* 0x000fe4000bf05270 */
[----:B------:R-:W-:-:S07]  /*1f70*/  UISETP.NE.AND UP2, UPT, UR10, 0x1, UPT ;  /* 0x000000010a00788c */ /* 0x000fce000bf45270 */
[----:B------:R-:W-:Y:S05]  /*1f80*/  BRA.U UP0, `(.L_x_29) ;  /* 0x0000000100047547 */ /* 0x000fea000b800000 */
[----:B--2---:R-:W-:Y:S05]  /*1f90*/  BPT.TRAP 0x1 ;  /* 0x000000040000795c */ /* 0x004fea0000300000 */
.L_x_29:
[----:B------:R-:W-:Y:S04]  /*1fa0*/  BSSY.RECONVERGENT B0, `(.L_x_30) ;  /* 0x0000003000007945 */ /* 0x000fe80003800200 */
[----:B------:R-:W-:Y:S05]  /*1fb0*/  @!P2 BRA `(.L_x_31) ;  /* 0x000000000004a947 */ /* 0x000fea0003800000 */
[----:B--2---:R-:W-:Y:S05]  /*1fc0*/  BPT.TRAP 0x1 ;  /* 0x000000040000795c */ /* 0x004fea0000300000 */
.L_x_31:
[----:B--2---:R-:W-:Y:S05]  /*1fd0*/  BSYNC.RECONVERGENT B0 ;  /* 0x0000000000007941 */ /* 0x004fea0003800200 */
.L_x_30:
[----:B------:R-:W-:Y:S02]  /*1fe0*/  UIADD3 UR5, UPT, UPT, UR4, 0x1, URZ ;  /* 0x0000000104057890 */ /* 0x000fe4000fffe0ff */
[----:B------:R-:W-:Y:S02]  /*1ff0*/  ULEA UR32, UR4, UR13, 0xd ;  /* 0x0000000d04207291 */ /* 0x000fe4000f8e68ff */
[----:B------:R-:W-:Y:S02]  /*2000*/  UISETP.NE.AND UP0, UPT, UR5, 0x14, UPT ;  /* 0x000000140500788c */ /* 0x000fe4000bf05270 */
[----:B------:R-:W-:Y:S02]  /*2010*/  UIADD3 UR8, UP1, UPT, UR26, 0x80, URZ ;  /* 0x000000801a087890 */ /* 0x000fe4000ff3e0ff */
[----:B------:R-:W-:Y:S02]  /*2020*/  USEL UR7, URZ, 0x1, UP0 ;  /* 0x00000001ff077887 */ /* 0x000fe40008000000 */
[----:B------:R-:W-:-:S02]  /*2030*/  USEL UR6, UR5, URZ, UP0 ;  /* 0x000000ff05067287 */ /* 0x000fc40008000000 */
[----:B------:R-:W-:Y:S02]  /*2040*/  ULOP3.LUT UR33, UR33, 0xfefffff8, URZ, 0xc0, !UPT ;  /* 0xfefffff821217892 */ /* 0x000fe4000f8ec0ff */
[----:B------:R-:W-:Y:S01]  /*2050*/  ULEA UR5, UR6, UR13, 0x3 ;  /* 0x0000000d06057291 */ /* 0x000fe2000f8e18ff */
[----:B------:R-:W-:Y:S01]  /*2060*/  LOP3.LUT R12, R12, UR7, RZ, 0x3c, !PT ;  /* 0x000000070c0c7c12 */ /* 0x000fe2000f8e3cff */
[----:B------:R-:W-:Y:S02]  /*2070*/  UIADD3.X UR9, UPT, UPT, URZ, UR27, URZ, UP1, !UPT ;  /* 0x0000001bff097290 */ /* 0x000fe40008ffe4ff */
[----:B------:R-:W-:Y:S01]  /*2080*/  UIADD3 UR32, UPT, UPT, UR32, 0x6600, URZ ;  /* 0x0000660020207890 */ /* 0x000fe2000fffe0ff */
[----:B-1----:R-:W-:Y:S01]  /*2090*/  SHF.L.U32 R0, R12, 0x1f, RZ ;  /* 0x0000001f0c007819 */ /* 0x002fe200000006ff */
[----:B------:R-:W-:Y:S01]  /*20a0*/  UPRMT UR7, URZ, 0x5410, UR24 ;  /* 0x00005410ff077896 */ /* 0x000fe20008000018 */
[----:B------:R-:W-:Y:S02]  /*20b0*/  UMOV UR14, 0x0 ;  /* 0x00000000000e7882 */ /* 0x000fe40000000000 */
[----:B------:R4:W1:Y:S01]  /*20c0*/  SYNCS.PHASECHK.TRANS64.TRYWAIT P0, [UR5+0xa0], R0 ;  /* 0x0000a000ff0075a7 */ /* 0x0008620008001105 */
[----:B------:R-:W-:-:S02]  /*20d0*/  ULEA UR5, UR4, UR28, 0xa ;  /* 0x0000001c04057291 */ /* 0x000fc4000f8e50ff */
[----:B------:R-:W-:Y:S02]  /*20e0*/  UIADD3 UR4, UP0, UPT, UR26, 0x180, URZ ;  /* 0x000001801a047890 */ /* 0x000fe4000ff1e0ff */
[----:B------:R-:W-:Y:S01]  /*20f0*/  ULEA UR5, UR5, UR13, 0x1 ;  /* 0x0000000d05057291 */ /* 0x000fe2000f8e08ff */
[----:B------:R-:W-:Y:S01]  /*2100*/  UMOV UR15, 0x10000000 ;  /* 0x10000000000f7882 */ /* 0x000fe20000000000 */
[----:B------:R-:W-:Y:S02]  /*2110*/  UMOV UR18, UR34 ;  /* 0x0000002200127c82 */ /* 0x000fe40008000000 */
[----:B------:R-:W-:Y:S01]  /*2120*/  UIADD3 UR16, UPT, UPT, UR5, 0x2e600, URZ ;  /* 0x0002e60005107890 */ /* 0x000fe2000fffe0ff */
[----:B------:R2:W-:Y:S01]  /*2130*/  UTMALDG.3D.2CTA [UR32], [UR8], desc[UR14] ;  /* 0x00000e20080075b4 */ /* 0x0005e20008211000 */
[----:B------:R-:W-:Y:S01]  /*2140*/  UIADD3.X UR5, UPT, UPT, URZ, UR27, URZ, UP0, !UPT ;  /* 0x0000001bff057290 */ /* 0x000fe200087fe4ff */
[----:B------:R-:W-:Y:S01]  /*2150*/  UMOV UR20, UR36 ;  /* 0x0000002400147c82 */ /* 0x000fe20008000000 */
[----:B------:R-:W-:-:S07]  /*2160*/  UMOV UR17, UR33 ;  /* 0x0000002100117c82 */ /* 0x000fce0008000000 */
[----:B------:R3:W-:Y:S01]  /*2170*/  UTMALDG.3D.MULTICAST.2CTA [UR16], [UR4], UR7, desc[UR14] ;  /* 0x00000e10040073b4 */ /* 0x0007e20008211807 */
[----:B--2---:R-:W-:Y:S01]  /*2180*/  UIADD3 UR34, UPT, UPT, UR34, 0x20, URZ ;  /* 0x0000002022227890 */ /* 0x004fe2000fffe0ff */
[----:B---3--:R-:W-:Y:S01]  /*2190*/  UMOV UR7, UR29 ;  /* 0x0000001d00077c82 */ /* 0x008fe20008000000 */
[----:B------:R-:W-:Y:S01]  /*21a0*/  UMOV UR4, UR6 ;  /* 0x0000000600047c82 */ /* 0x000fe20008000000 */
[----:B----4-:R-:W-:Y:S09]  /*21b0*/  BRA.U UP2, `(.L_x_32) ;  /* 0xfffffffd02447547 */ /* 0x010ff2000b83ffff */
.L_x_26:
[----:B------:R-:W-:Y:S01]  /*21c0*/  ULEA UR4, UR6, UR13, 0x3 ;  /* 0x0000000d06047291 */ /* 0x000fe2000f8e18ff */
[----:B-1----:R-:W-:Y:S01]  /*21d0*/  SHF.L.U32 R0, R12, 0x1f, RZ ;  /* 0x0000001f0c007819 */ /* 0x002fe200000006ff */
[----:B------:R-:W-:Y:S01]  /*21e0*/  @!P1 SYNCS.ARRIVE.TRANS64.A1T0 RZ, [UR13+0x178], RZ ;  /* 0x000178ffffff99a7 */ /* 0x000fe2000810000d */
[----:B------:R-:W-:-:S06]  /*21f0*/  UISETP.GT.AND UP0, UPT, UR41, UR40, UPT ;  /* 0x000000282900728c */ /* 0x000fcc000bf04270 */
[----:B---3--:R1:W3:Y:S03]  /*2200*/  SYNCS.PHASECHK.TRANS64.TRYWAIT P0, [UR4+0xa0], R0 ;  /* 0x0000a000ff0075a7 */ /* 0x0082e60008001104 */
[----:B------:R-:W-:Y:S05]  /*2210*/  BRA.U !UP0, `(.L_x_33) ;  /* 0x0000000108c07547 */ /* 0x000fea000b800000 */
[----:B------:R-:W-:Y:S01]  /*2220*/  UIADD3 UR25, UPT, UPT, UR44, UR7, URZ ;  /* 0x000000072c197290 */ /* 0x000fe2000fffe0ff */
[----:B------:R-:W-:-:S11]  /*2230*/  UMOV UR4, UR6 ;  /* 0x0000000600047c82 */ /* 0x000fd60008000000 */
.L_x_39:
[----:B------:R-:W-:Y:S01]  /*2240*/  ULEA UR9, UR4, UR13, 0x3 ;  /* 0x0000000d04097291 */ /* 0x000fe2000f8e18ff */
[----:B---3--:R-:W-:Y:S01]  /*2250*/  @P3 MOV R2, 0x5000 ;  /* 0x0000500000023802 */ /* 0x008fe20000000f00 */
[----:B-1-34-:R-:W-:Y:S10]  /*2260*/  @P0 BRA `(.L_x_34) ;  /* 0x00000000000c0947 */ /* 0x01aff40003800000 */
[----:B------:R-:W-:-:S04]  /*2270*/  SHF.L.U32 R3, R12, 0x1f, RZ ;  /* 0x0000001f0c037819 */ /* 0x000fc800000006ff */
[----:B------:R-:W3:Y:S02]  /*2280*/  SYNCS.PHASECHK.TRANS64.TRYWAIT P0, [UR9+0xa0], R3 ;  /* 0x0000a003ff0075a7 */ /* 0x000ee40008001109 */
[----:B---3--:R-:W-:Y:S05]  /*2290*/  @!P0 BRA `(.L_x_35) ;  /* 0x0000006c00388947 */ /* 0x008fea0003800000 */
.L_x_34:
[----:B------:R3:W-:Y:S01]  /*22a0*/  @P3 SYNCS.ARRIVE.TRANS64 RZ, [UR9], R2 ;  /* 0x00000002ffff39a7 */ /* 0x0007e20008000009 */
[----:B------:R-:W-:-:S04]  /*22b0*/  ULOP3.LUT UR5, UR21, 0x2, URZ, 0xfc, !UPT ;  /* 0x0000000215057892 */ /* 0x000fc8000f8efcff */
[----:B------:R-:W-:-:S09]  /*22c0*/  UISETP.NE.AND UP0, UPT, UR5, 0x2, UPT ;  /* 0x000000020500788c */ /* 0x000fd2000bf05270 */
[----:B------:R-:W-:Y:S05]  /*22d0*/  BRA.U UP0, `(.L_x_36) ;  /* 0x0000000100047547 */ /* 0x000fea000b800000 */
[----:B--2---:R-:W-:Y:S05]  /*22e0*/  BPT.TRAP 0x1 ;  /* 0x000000040000795c */ /* 0x004fea0000300000 */
.L_x_36:
[----:B------:R-:W-:Y:S04]  /*22f0*/  BSSY.RECONVERGENT B0, `(.L_x_37) ;  /* 0x0000003000007945 */ /* 0x000fe80003800200 */
[----:B------:R-:W-:Y:S05]  /*2300*/  @!P2 BRA `(.L_x_38) ;  /* 0x000000000004a947 */ /* 0x000fea0003800000 */
[----:B--2---:R-:W-:Y:S05]  /*2310*/  BPT.TRAP 0x1 ;  /* 0x000000040000795c */ /* 0x004fea0000300000 */
.L_x_38:
[----:B--2---:R-:W-:Y:S05]  /*2320*/  BSYNC.RECONVERGENT B0 ;  /* 0x0000000000007941 */ /* 0x004fea0003800200 */
.L_x_37:
[----:B------:R-:W-:Y:S02]  /*2330*/  UIADD3 UR5, UPT, UPT, UR4, 0x1, URZ ;  /* 0x0000000104057890 */ /* 0x000fe4000fffe0ff */
[----:B------:R-:W-:Y:S02]  /*2340*/  USHF.L.U32 UR10, UR7, 0x5, URZ ;  /* 0x00000005070a7899 */ /* 0x000fe400080006ff */
[----:B------:R-:W-:Y:S02]  /*2350*/  UISETP.NE.AND UP0, UPT, UR5, 0x14, UPT ;  /* 0x000000140500788c */ /* 0x000fe4000bf05270 */
[----:B------:R-:W-:Y:S02]  /*2360*/  UIADD3 UR7, UPT, UPT, UR7, 0x1, URZ ;  /* 0x0000000107077890 */ /* 0x000fe4000fffe0ff */
[----:B------:R-:W-:Y:S02]  /*2370*/  USEL UR8, URZ, 0x1, UP0 ;  /* 0x00000001ff087887 */ /* 0x000fe40008000000 */
[----:B------:R-:W-:-:S02]  /*2380*/  USEL UR6, UR5, URZ, UP0 ;  /* 0x000000ff05067287 */ /* 0x000fc40008000000 */
[----:B------:R-:W-:Y:S02]  /*2390*/  UIADD3 UR22, UP0, UPT, UR26, 0x180, URZ ;  /* 0x000001801a167890 */ /* 0x000fe4000ff1e0ff */
[----:B------:R-:W-:Y:S01]  /*23a0*/  LOP3.LUT R12, R12, UR8, RZ, 0x3c, !PT ;  /* 0x000000080c0c7c12 */ /* 0x000fe2000f8e3cff */
[----:B------:R-:W-:Y:S02]  /*23b0*/  ULEA UR8, UR4, UR13, 0xd ;  /* 0x0000000d04087291 */ /* 0x000fe4000f8e68ff */
[----:B------:R-:W-:Y:S01]  /*23c0*/  UIADD3 UR14, UP1, UPT, UR26, 0x80, URZ ;  /* 0x000000801a0e7890 */ /* 0x000fe2000ff3e0ff */
[----:B-1----:R-:W-:Y:S01]  /*23d0*/  SHF.L.U32 R0, R12, 0x1f, RZ ;  /* 0x0000001f0c007819 */ /* 0x002fe200000006ff */
[----:B------:R-:W-:Y:S02]  /*23e0*/  UIADD3.X UR23, UPT, UPT, URZ, UR27, URZ, UP0, !UPT ;  /* 0x0000001bff177290 */ /* 0x000fe400087fe4ff */
[----:B------:R-:W-:Y:S02]  /*23f0*/  UISETP.NE.AND UP0, UPT, UR7, UR25, UPT ;  /* 0x000000190700728c */ /* 0x000fe4000bf05270 */
[----:B------:R-:W-:-:S02]  /*2400*/  ULEA UR5, UR6, UR13, 0x3 ;  /* 0x0000000d06057291 */ /* 0x000fc4000f8e18ff */
[----:B------:R-:W-:Y:S02]  /*2410*/  ULOP3.LUT UR9, UR9, 0xfefffff8, URZ, 0xc0, !UPT ;  /* 0xfefffff809097892 */ /* 0x000fe4000f8ec0ff */
[----:B------:R-:W-:Y:S02]  /*2420*/  ULEA UR16, UR4, UR30, 0xb ;  /* 0x0000001e04107291 */ /* 0x000fe4000f8e58ff */
[----:B------:R-:W-:Y:S02]  /*2430*/  UIADD3 UR8, UPT, UPT, UR8, 0x6600, URZ ;  /* 0x0000660008087890 */ /* 0x000fe4000fffe0ff */
[----:B------:R-:W-:Y:S01]  /*2440*/  UIADD3.X UR15, UPT, UPT, URZ, UR27, URZ, UP1, !UPT ;  /* 0x0000001bff0f7290 */ /* 0x000fe20008ffe4ff */
[----:B------:R4:W1:Y:S01]  /*2450*/  SYNCS.PHASECHK.TRANS64.TRYWAIT P0, [UR5+0xa0], R0 ;  /* 0x0000a000ff0075a7 */ /* 0x0008620008001105 */
[----:B------:R-:W-:Y:S01]  /*2460*/  UPRMT UR4, URZ, 0x5410, UR24 ;  /* 0x00005410ff047896 */ /* 0x000fe20008000018 */
[----:B------:R-:W-:Y:S01]  /*2470*/  UMOV UR32, 0x0 ;  /* 0x0000000000207882 */ /* 0x000fe20000000000 */
[----:B------:R-:W-:Y:S01]  /*2480*/  UMOV UR33, 0x10000000 ;  /* 0x1000000000217882 */ /* 0x000fe20000000000 */
[----:B------:R-:W-:Y:S01]  /*2490*/  UMOV UR11, UR35 ;  /* 0x00000023000b7c82 */ /* 0x000fe20008000000 */
[----:B------:R-:W-:Y:S01]  /*24a0*/  UMOV UR12, UR36 ;  /* 0x00000024000c7c82 */ /* 0x000fe20008000000 */
[----:B------:R-:W-:Y:S01]  /*24b0*/  UMOV UR20, UR36 ;  /* 0x0000002400147c82 */ /* 0x000fe20008000000 */
[----:B------:R-:W-:Y:S01]  /*24c0*/  UMOV UR17, UR9 ;  /* 0x0000000900117c82 */ /* 0x000fe20008000000 */
[----:B------:R-:W-:Y:S01]  /*24d0*/  UMOV UR18, UR10 ;  /* 0x0000000a00127c82 */ /* 0x000fe20008000000 */
[----:B------:R-:W-:Y:S01]  /*24e0*/  UTMALDG.3D.2CTA [UR8], [UR14], desc[UR32] ;  /* 0x000020080e0075b4 */ /* 0x000fe20008211000 */
[----:B------:R2:W-:Y:S02]  /*24f0*/  UTMALDG.3D.MULTICAST.2CTA [UR16], [UR22], UR4, desc[UR32] ;  /* 0x00002010160073b4 */ /* 0x0005e40008211804 */
[----:B--2---:R-:W-:Y:S01]  /*2500*/  UMOV UR4, UR6 ;  /* 0x0000000600047c82 */ /* 0x004fe20008000000 */
[----:B------:R-:W-:Y:S05]  /*2510*/  BRA.U UP0, `(.L_x_39) ;  /* 0xfffffffd00487547 */ /* 0x000fea000b83ffff */
.L_x_33:
[C---:B------:R-:W-:Y:S01]  /*2520*/  LEA R3, R11.reuse, UR13, 0x3 ;  /* 0x0000000d0b037c11 */ /* 0x040fe2000f8e18ff */
[----:B------:R-:W-:Y:S01]  /*2530*/  NOP ;  /* 0x0000000000007918 */ /* 0x000fe20000000000 */
[----:B-1--4-:R-:W-:Y:S02]  /*2540*/  SHF.L.U32 R0, R10, 0x1f, RZ ;  /* 0x0000001f0a007819 */ /* 0x012fe400000006ff */
[----:B------:R-:W-:Y:S02]  /*2550*/  LEA R5, R11, UR13, 0x4 ;  /* 0x0000000d0b057c11 */ /* 0x000fe4000f8e20ff */
[----:B---3--:R-:W1:Y:S02]  /*2560*/  SYNCS.PHASECHK.TRANS64.TRYWAIT P0, [R3+URZ+0x180], R0 ;  /* 0x00018000030075a7 */ /* 0x008e6400080011ff */
[----:B-1----:R-:W-:Y:S05]  /*2570*/  @!P0 BRA `(.L_x_40) ;  /* 0x0000006800988947 */ /* 0x002fea0003800000 */
.L_x_153:
[----:B------:R-:W3:Y:S01]  /*2580*/  LDS.128 R4, [R5+0x210] ;  /* 0x0002100005047984 */ /* 0x000ee20000000c00 */
[----:B------:R-:W-:Y:S01]  /*2590*/  UISETP.GE.AND UP0, UPT, UR42, 0x1, UPT ;  /* 0x000000012a00788c */ /* 0x000fe2000bf06270 */
[----:B------:R-:W-:Y:S01]  /*25a0*/  @!PT LDS RZ, [RZ] ;  /* 0x00000000fffff984 */ /* 0x000fe20000000800 */
[----:B------:R-:W-:Y:S01]  /*25b0*/  @!PT LDS RZ, [RZ] ;  /* 0x00000000fffff984 */ /* 0x000fe20000000800 */
[----:B------:R-:W-:Y:S01]  /*25c0*/  @!PT LDS RZ, [RZ] ;  /* 0x00000000fffff984 */ /* 0x000fe20000000800 */
[----:B------:R-:W-:Y:S01]  /*25d0*/  @!PT LDS RZ, [RZ] ;  /* 0x00000000fffff984 */ /* 0x000fe20000000800 */
[----:B------:R4:W-:Y:S06]  /*25e0*/  MEMBAR.ALL.CTA ;  /* 0x0000000000007992 */ /* 0x0009ec0000008000 */
[----:B----4-:R-:W4:Y:S01]  /*25f0*/  FENCE.VIEW.ASYNC.S ;  /* 0x00000000000073c6 */ /* 0x010f220000000000 */
[----:B---3--:R-:W-:-:S13]  /*2600*/  LOP3.LUT P0, RZ, R6, 0x1, RZ, 0xc0, !PT ;  /* 0x0000000106ff7812 */ /* 0x008fda000780c0ff */
[----:B----4-:R-:W-:Y:S01]  /*2610*/  VOTEU.ANY UP1, P0 ;  /* 0x0000000000ff7886 */ /* 0x010fe20000020100 */
[----:B------:R-:W-:-:S13]  /*2620*/  PLOP3.LUT P0, PT, PT, PT, UP1, 0x80, 0x8 ;  /* 0x000000000008781c */ /* 0x000fda0003f0f018 */
[----:B-1----:R-:W-:Y:S02]  /*2630*/  @P0 LOP3.LUT R0, R5, 0xffff, RZ, 0xc0, !PT ;  /* 0x0000ffff05000812 */ /* 0x002fe400078ec0ff */
[----:B------:R-:W-:Y:S02]  /*2640*/  @P0 MOV R2, R4 ;  /* 0x0000000400020202 */ /* 0x000fe40000000f00 */
[----:B------:R-:W-:Y:S01]  /*2650*/  @P0 R2UR UR5, R0 ;  /* 0x00000000000502ca */ /* 0x000fe200000e0000 */
[----:B------:R-:W-:Y:S01]  /*2660*/  VIADD R0, R3, 0x190 ;  /* 0x0000019003007836 */ /* 0x000fe20000000000 */
[----:B------:R-:W-:Y:S02]  /*2670*/  @P0 SHF.R.U32.HI R4, RZ, 0x10, R5 ;  /* 0x00000010ff040819 */ /* 0x000fe40000011605 */
[----:B------:R-:W-:Y:S02]  /*2680*/  @P0 R2UR UR7, R2 ;  /* 0x00000000020702ca */ /* 0x000fe400000e0000 */
[----:B------:R-:W-:-:S02]  /*2690*/  PRMT R0, RZ, 0x654, R0 ;  /* 0x00000654ff007816 */ /* 0x000fc40000000000 */
[----:B------:R-:W-:Y:S02]  /*26a0*/  @P0 R2UR UR4, R4 ;  /* 0x00000000040402ca */ /* 0x000fe400000e0000 */
[----:B------:R1:W-:Y:S03]  /*26b0*/  SYNCS.ARRIVE.TRANS64.RED.A1T0 RZ, [R0+URZ], RZ ;  /* 0x000000ff00ff79a7 */ /* 0x0003e600081004ff */
[----:B------:R-:W-:-:S04]  /*26c0*/  @UP1 UMOV UR31, UR5 ;  /* 0x00000005001f1c82 */ /* 0x000fc80008000000 */
[----:B------:R-:W-:-:S04]  /*26d0*/  @UP1 UMOV UR37, UR7 ;  /* 0x0000000700251c82 */ /* 0x000fc80008000000 */
[----:B------:R-:W-:Y:S01]  /*26e0*/  @UP1 UMOV UR36, UR4 ;  /* 0x0000000400241c82 */ /* 0x000fe20008000000 */
[----:B------:R-:W-:Y:S05]  /*26f0*/  BRA.U !UP0, `(.L_x_41) ;  /* 0x0000000108d47547 */ /* 0x000fea000b800000 */
[----:B------:R-:W2:Y:S01]  /*2700*/  LDCU.128 UR16, c[0x0][0xb10] ;  /* 0x00016200ff1077ac */ /* 0x000ea20008000c00 */
[----:B------:R-:W3:Y:S01]  /*2710*/  LDCU UR12, c[0x0][0xb20] ;  /* 0x00016400ff0c77ac */ /* 0x000ee20008000800 */
[----:B------:R-:W4:Y:S01]  /*2720*/  LDCU UR20, c[0x0][0xb0c] ;  /* 0x00016180ff1477ac */ /* 0x000f220008000800 */
[----:B------:R-:W1:Y:S01]  /*2730*/  LDCU.64 UR8, c[0x0][0xb28] ;  /* 0x00016500ff0877ac */ /* 0x000e620008000a00 */
[----:B------:R-:W-:Y:S02]  /*2740*/  UISETP.NE.AND UP3, UPT, UR42, 0x1, UPT ;  /* 0x000000012a00788c */ /* 0x000fe4000bf65270 */
[----:B--2---:R-:W-:Y:S02]  /*2750*/  UIMAD.WIDE.U32 UR10, UR38, UR19, URZ ;  /* 0x00000013260a72a5 */ /* 0x004fe4000f8e00ff */
[----:B------:R-:W-:Y:S02]  /*2760*/  UIMAD.WIDE.U32 UR4, UR39, UR16, URZ ;  /* 0x00000010270472a5 */ /* 0x000fe4000f8e00ff */
[----:B------:R-:W-:-:S02]  /*2770*/  UISETP.NE.AND UP0, UPT, UR18, 0x1, UPT ;  /* 0x000000011200788c */ /* 0x000fc4000bf05270 */
[----:B------:R-:W-:Y:S01]  /*2780*/  UIMAD.WIDE.U32 UR22, UR31, UR19, URZ ;  /* 0x000000131f1672a5 */ /* 0x000fe2000f8e00ff */
[----:B------:R-:W-:Y:S02]  /*2790*/  UMOV UR10, UR11 ;  /* 0x0000000b000a7c82 */ /* 0x000fe40008000000 */
[----:B------:R-:W-:Y:S01]  /*27a0*/  UMOV UR4, UR5 ;  /* 0x0000000500047c82 */ /* 0x000fe20008000000 */
[----:B---3--:R-:W-:Y:S02]  /*27b0*/  USHF.R.U32.HI UR10, URZ, UR12, UR10 ;  /* 0x0000000cff0a7299 */ /* 0x008fe4000801160a */
[----:B----4-:R-:W-:Y:S02]  /*27c0*/  UISETP.NE.AND UP2, UPT, UR20, 0x1, UPT ;  /* 0x000000011400788c */ /* 0x010fe4000bf45270 */
[----:B------:R-:W-:Y:S02]  /*27d0*/  USHF.R.U32.HI UR4, URZ, UR17, UR4 ;  /* 0x00000011ff047299 */ /* 0x000fe40008011604 */
[----:B------:R-:W-:-:S02]  /*27e0*/  USEL UR5, UR38, UR10, !UP0 ;  /* 0x0000000a26057287 */ /* 0x000fc4000c000000 */
[----:B------:R-:W-:Y:S02]  /*27f0*/  USEL UR7, UR39, UR4, !UP2 ;  /* 0x0000000427077287 */ /* 0x000fe4000d000000 */
[----:B-1----:R-:W-:Y:S01]  /*2800*/  UIMAD.WIDE.U32 UR10, UR5, UR8, URZ ;  /* 0x00000008050a72a5 */ /* 0x002fe2000f8e00ff */
[----:B------:R-:W-:Y:S01]  /*2810*/  UMOV UR4, UR23 ;  /* 0x0000001700047c82 */ /* 0x000fe20008000000 */
[----:B------:R-:W-:Y:S02]  /*2820*/  UIMAD.WIDE.U32 UR14, UR37, UR16, URZ ;  /* 0x00000010250e72a5 */ /* 0x000fe4000f8e00ff */
[----:B------:R-:W-:-:S03]  /*2830*/  UIMAD.WIDE.U32 UR22, UR7, UR8, URZ ;  /* 0x00000008071672a5 */ /* 0x000fc6000f8e00ff */
[----:B------:R-:W-:Y:S01]  /*2840*/  UMOV UR10, UR11 ;  /* 0x0000000b000a7c82 */ /* 0x000fe20008000000 */
[----:B------:R-:W-:Y:S02]  /*2850*/  USHF.R.U32.HI UR4, URZ, UR12, UR4 ;  /* 0x0000000cff047299 */ /* 0x000fe40008011604 */
[----:B------:R-:W-:Y:S01]  /*2860*/  @UP3 USHF.R.U32.HI UR5, URZ, UR9, UR10 ;  /* 0x00000009ff053299 */ /* 0x000fe2000801160a */
[----:B------:R-:W-:Y:S01]  /*2870*/  UMOV UR14, UR15 ;  /* 0x0000000f000e7c82 */ /* 0x000fe20008000000 */
[----:B------:R-:W-:Y:S01]  /*2880*/  UMOV UR22, UR23 ;  /* 0x0000001700167c82 */ /* 0x000fe20008000000 */
[----:B------:R-:W-:Y:S02]  /*2890*/  USHF.R.U32.HI UR17, URZ, UR17, UR14 ;  /* 0x00000011ff117299 */ /* 0x000fe4000801160e */
[----:B------:R-:W-:Y:S02]  /*28a0*/  USEL UR4, UR31, UR4, !UP0 ;  /* 0x000000041f047287 */ /* 0x000fe4000c000000 */
[----:B------:R-:W-:-:S02]  /*28b0*/  @UP3 USHF.R.U32.HI UR7, URZ, UR9, UR22 ;  /* 0x00000009ff073299 */ /* 0x000fc40008011616 */
[----:B------:R-:W-:Y:S02]  /*28c0*/  UIMAD UR10, UR42, UR5, URZ ;  /* 0x000000052a0a72a4 */ /* 0x000fe4000f8e02ff */
[----:B------:R-:W-:Y:S02]  /*28d0*/  USEL UR5, UR37, UR17, !UP2 ;  /* 0x0000001125057287 */ /* 0x000fe4000d000000 */
[----:B------:R-:W-:Y:S02]  /*28e0*/  UIMAD UR12, UR42, UR7, URZ ;  /* 0x000000072a0c72a4 */ /* 0x000fe4000f8e02ff */
[----:B------:R-:W-:Y:S02]  /*28f0*/  UISETP.GE.AND UP0, UPT, UR4, UR10, UPT ;  /* 0x0000000a0400728c */ /* 0x000fe4000bf06270 */
[----:B------:R-:W-:Y:S02]  /*2900*/  UIMAD.WIDE.U32 UR10, UR4, UR8, URZ ;  /* 0x00000008040a72a5 */ /* 0x000fe4000f8e00ff */
[----:B------:R-:W-:-:S02]  /*2910*/  UISETP.GE.OR UP0, UPT, UR5, UR12, UP0 ;  /* 0x0000000c0500728c */ /* 0x000fc40008706670 */
[----:B------:R-:W-:Y:S02]  /*2920*/  UIMAD.WIDE.U32 UR14, UR5, UR8, URZ ;  /* 0x00000008050e72a5 */ /* 0x000fe4000f8e00ff */
[----:B------:R-:W-:Y:S01]  /*2930*/  UIADD3 UR12, UPT, UPT, -UR5, URZ, URZ ;  /* 0x000000ff050c7290 */ /* 0x000fe2000fffe1ff */
[----:B------:R-:W-:Y:S01]  /*2940*/  UMOV UR10, UR11 ;  /* 0x0000000b000a7c82 */ /* 0x000fe20008000000 */
[----:B------:R-:W-:Y:S02]  /*2950*/  UIADD3 UR11, UPT, UPT, -UR4, URZ, URZ ;  /* 0x000000ff040b7290 */ /* 0x000fe4000fffe1ff */
[----:B------:R-:W-:-:S03]  /*2960*/  USHF.R.U32.HI UR10, URZ, UR9, UR10 ;  /* 0x00000009ff0a7299 */ /* 0x000fc6000801160a */
[----:B------:R-:W-:Y:S01]  /*2970*/  @!UP0 UMOV UR8, UR15 ;  /* 0x0000000f00088c82 */ /* 0x000fe20008000000 */
[----:B------:R-:W-:Y:S02]  /*2980*/  UIMAD UR11, UR18, UR11, UR31 ;  /* 0x0000000b120b72a4 */ /* 0x000fe4000f8e021f */
[----:B------:R-:W-:Y:S02]  /*2990*/  USEL UR10, UR4, UR10, !UP3 ;  /* 0x0000000a040a7287 */ /* 0x000fe4000d800000 */
[----:B------:R-:W-:Y:S02]  /*29a0*/  @!UP0 USHF.R.U32.HI UR8, URZ, UR9, UR8 ;  /* 0x00000009ff088299 */ /* 0x000fe40008011608 */
[----:B------:R-:W-:Y:S02]  /*29b0*/  UIADD3 UR9, UPT, UPT, -UR10, URZ, URZ ;  /* 0x000000ff0a097290 */ /* 0x000fe4000fffe1ff */
[----:B------:R-:W-:Y:S02]  /*29c0*/  @!UP0 USEL UR8, UR5, UR8, !UP3 ;  /* 0x0000000805088287 */ /* 0x000fe4000d800000 */
[----:B------:R-:W-:-:S02]  /*29d0*/  UIMAD UR9, UR42, UR9, UR4 ;  /* 0x000000092a0972a4 */ /* 0x000fc4000f8e0204 */
[----:B------:R-:W-:Y:S02]  /*29e0*/  @!UP0 UIADD3 UR10, UPT, UPT, UR10, -UR8, URZ ;  /* 0x800000080a0a8290 */ /* 0x000fe4000fffe0ff */
[----:B------:R-:W-:Y:S02]  /*29f0*/  @!UP0 UIMAD UR8, UR9, UR7, UR8 ;  /* 0x00000007090882a4 */ /* 0x000fe4000f8e0208 */
[----:B------:R-:W-:Y:S02]  /*2a00*/  @!UP0 UIMAD UR4, UR42, UR10, UR5 ;  /* 0x0000000a2a0482a4 */ /* 0x000fe4000f8e0205 */
[----:B------:R-:W-:Y:S02]  /*2a10*/  UIMAD UR7, UR20, UR12, UR37 ;  /* 0x0000000c140772a4 */ /* 0x000fe4000f8e0225 */
[----:B------:R-:W-:Y:S01]  /*2a20*/  UIMAD UR31, UR4, UR18, UR11 ;  /* 0x00000012041f72a4 */ /* 0x000fe2000f8e020b */
[----:B------:R-:W-:Y:S02]  /*2a30*/  @!UP0 UMOV UR5, UR8 ;  /* 0x0000000800058c82 */ /* 0x000fe40008000000 */
[----:B------:R-:W-:-:S12]  /*2a40*/  UIMAD UR37, UR5, UR20, UR7 ;  /* 0x00000014052572a4 */ /* 0x000fd8000f8e0207 */
.L_x_41:
[----:B------:R-:W3:Y:S02]  /*2a50*/  LDCU UR4, c[0x0][0xb30] ;  /* 0x00016600ff0477ac */ /* 0x000ee40008000800 */
[----:B---3--:R-:W-:-:S09]  /*2a60*/  UISETP.NE.AND UP0, UPT, UR4, 0x1, UPT ;  /* 0x000000010400788c */ /* 0x008fd2000bf05270 */
[----:B------:R-:W-:Y:S05]  /*2a70*/  BRA.U UP0, `(.L_x_42) ;  /* 0x0000000100447547 */ /* 0x000fea000b800000 */
[----:B------:R-:W3:Y:S01]  /*2a80*/  LDCU.128 UR16, c[0x0][0xb10] ;  /* 0x00016200ff1077ac */ /* 0x000ee20008000c00 */
[----:B------:R-:W4:Y:S01]  /*2a90*/  LDCU UR10, c[0x0][0xb0c] ;  /* 0x00016180ff0a77ac */ /* 0x000f220008000800 */
[----:B------:R-:W1:Y:S01]  /*2aa0*/  LDCU UR7, c[0x0][0xb20] ;  /* 0x00016400ff0777ac */ /* 0x000e620008000800 */
[----:B---3--:R-:W-:Y:S02]  /*2ab0*/  UIMAD.WIDE.U32 UR8, UR37, UR16, URZ ;  /* 0x00000010250872a5 */ /* 0x008fe4000f8e00ff */
[----:B------:R-:W-:Y:S02]  /*2ac0*/  UIMAD.WIDE.U32 UR4, UR31, UR19, URZ ;  /* 0x000000131f0472a5 */ /* 0x000fe4000f8e00ff */
[----:B----4-:R-:W-:Y:S02]  /*2ad0*/  UISETP.NE.AND UP2, UPT, UR10, 0x1, UPT ;  /* 0x000000010a00788c */ /* 0x010fe4000bf45270 */
[----:B------:R-:W-:Y:S01]  /*2ae0*/  UISETP.NE.AND UP0, UPT, UR18, 0x1, UPT ;  /* 0x000000011200788c */ /* 0x000fe2000bf05270 */
[----:B------:R-:W-:-:S02]  /*2af0*/  UMOV UR8, UR9 ;  /* 0x0000000900087c82 */ /* 0x000fc40008000000 */
[----:B------:R-:W-:Y:S01]  /*2b00*/  UMOV UR4, UR5 ;  /* 0x0000000500047c82 */ /* 0x000fe20008000000 */
[----:B------:R-:W-:Y:S02]  /*2b10*/  USHF.R.U32.HI UR17, URZ, UR17, UR8 ;  /* 0x00000011ff117299 */ /* 0x000fe40008011608 */
[----:B-1----:R-:W-:Y:S02]  /*2b20*/  USHF.R.U32.HI UR4, URZ, UR7, UR4 ;  /* 0x00000007ff047299 */ /* 0x002fe40008011604 */
[----:B------:R-:W-:Y:S02]  /*2b30*/  USEL UR5, UR37, UR17, !UP2 ;  /* 0x0000001125057287 */ /* 0x000fe4000d000000 */
[----:B------:R-:W-:-:S04]  /*2b40*/  USEL UR4, UR31, UR4, !UP0 ;  /* 0x000000041f047287 */ /* 0x000fc8000c000000 */
[----:B------:R-:W-:Y:S02]  /*2b50*/  UIADD3 UR7, UPT, UPT, UR5, -UR4, URZ ;  /* 0x8000000405077290 */ /* 0x000fe4000fffe0ff */
[----:B------:R-:W-:Y:S02]  /*2b60*/  UIADD3 UR4, UPT, UPT, -UR5, UR4, URZ ;  /* 0x0000000405047290 */ /* 0x000fe4000fffe1ff */
[----:B------:R-:W-:Y:S02]  /*2b70*/  UIMAD UR31, UR7, UR18, UR31 ;  /* 0x00000012071f72a4 */ /* 0x000fe4000f8e021f */
[----:B------:R-:W-:-:S12]  /*2b80*/  UIMAD UR37, UR4, UR10, UR37 ;  /* 0x0000000a042572a4 */ /* 0x000fd8000f8e0225 */
.L_x_42:
[----:B------:R-:W-:Y:S01]  /*2b90*/  VIADD R11, R11, 0x1 ;  /* 0x000000010b0b7836 */ /* 0x000fe20000000000 */
[----:B------:R-:W-:Y:S02]  /*2ba0*/  R2UR UR5, R87 ;  /* 0x00000000570572ca */ /* 0x000fe400000e0000 */
[----:B------:R-:W-:Y:S02]  /*2bb0*/  R2UR UR4, R86 ;  /* 0x00000000560472ca */ /* 0x000fe400000e0000 */
[C---:B------:R-:W-:Y:S02]  /*2bc0*/  ISETP.NE.AND P0, PT, R11.reuse, 0x2, PT ;  /* 0x000000020b00780c */ /* 0x040fe40003f05270 */
[----:B------:R-:W-:Y:S02]  /*2bd0*/  PLOP3.LUT P1, PT, PT, PT, PT, 0x80, 0x8 ;  /* 0x000000000008781c */ /* 0x000fe40003f2f070 */
[----:B------:R-:W-:Y:S02]  /*2be0*/  SEL R3, RZ, 0x1, P0 ;  /* 0x00000001ff037807 */ /* 0x000fe40000000000 */
[----:B------:R-:W-:-:S02]  /*2bf0*/  SEL R11, R11, RZ, P0 ;  /* 0x000000ff0b0b7207 */ /* 0x000fc40000000000 */
[----:B------:R-:W-:Y:S01]  /*2c00*/  LOP3.LUT R10, R10, R3, RZ, 0x3c, !PT ;  /* 0x000000030a0a7212 */ /* 0x000fe200078e3cff */
[----:B------:R-:W-:Y:S02]  /*2c10*/  UIADD3 UR32, UPT, UPT, UR37, UR5, URZ ;  /* 0x0000000525207290 */ /* 0x000fe4000fffe0ff */
[----:B------:R-:W-:Y:S01]  /*2c20*/  UIADD3 UR33, UPT, UPT, UR31, UR4, URZ ;  /* 0x000000041f217290 */ /* 0x000fe2000fffe0ff */
[----:B------:R-:W-:Y:S11]  /*2c30*/  BRA.U UP1, `(.L_x_43) ;  /* 0xfffffff101387547 */ /* 0x000ff6000b83ffff */
[----:B------:R-:W-:Y:S01]  /*2c40*/  UIADD3 UR13, UPT, UPT, UR13, 0xa0, URZ ;  /* 0x000000a00d0d7890 */ /* 0x000fe2000fffe0ff */
[----:B------:R-:W-:-:S03]  /*2c50*/  SHF.L.U32 R3, R12, 0x1f, RZ ;  /* 0x0000001f0c037819 */ /* 0x000fc600000006ff */
[----:B------:R-:W-:-:S09]  /*2c60*/  ULEA UR4, UR6, UR13, 0x3 ;  /* 0x0000000d06047291 */ /* 0x000fd2000f8e18ff */
[----:B------:R-:W3:Y:S02]  /*2c70*/  SYNCS.PHASECHK.TRANS64.TRYWAIT P0, [UR4], R3 ;  /* 0x00000003ff0075a7 */ /* 0x000ee40008001104 */
[----:B---3--:R-:W-:Y:S05]  /*2c80*/  @!P0 BRA `(.L_x_44) ;  /* 0x0000006000e88947 */ /* 0x008fea0003800000 */
.L_x_155:
[----:B------:R-:W-:-:S04]  /*2c90*/  UIADD3 UR4, UPT, UPT, UR6, 0x1, URZ ;  /* 0x0000000106047890 */ /* 0x000fc8000fffe0ff */
[----:B------:R-:W-:-:S04]  /*2ca0*/  UISETP.NE.AND UP0, UPT, UR4, 0x14, UPT ;  /* 0x000000140400788c */ /* 0x000fc8000bf05270 */
[----:B------:R-:W-:Y:S02]  /*2cb0*/  USEL UR6, URZ, 0x1, UP0 ;  /* 0x00000001ff067887 */ /* 0x000fe40008000000 */
[----:B------:R-:W-:-:S04]  /*2cc0*/  USEL UR4, UR4, URZ, UP0 ;  /* 0x000000ff04047287 */ /* 0x000fc80008000000 */
[----:B------:R-:W-:Y:S01]  /*2cd0*/  ULEA UR5, UR4, UR13, 0x3 ;  /* 0x0000000d04057291 */ /* 0x000fe2000f8e18ff */
[----:B------:R-:W-:-:S04]  /*2ce0*/  LOP3.LUT R2, R12, UR6, RZ, 0x3c, !PT ;  /* 0x000000060c027c12 */ /* 0x000fc8000f8e3cff */
[----:B-1----:R-:W-:-:S04]  /*2cf0*/  SHF.L.U32 R3, R2, 0x1f, RZ ;  /* 0x0000001f02037819 */ /* 0x002fc800000006ff */
[----:B------:R-:W1:Y:S02]  /*2d00*/  SYNCS.PHASECHK.TRANS64.TRYWAIT P0, [UR5], R3 ;  /* 0x00000003ff0075a7 */ /* 0x000e640008001105 */
[----:B-1----:R-:W-:Y:S05]  /*2d10*/  @!P0 BRA `(.L_x_45) ;  /* 0x0000006000dc8947 */ /* 0x002fea0003800000 */
.L_x_157:
        /* <DEDUP_REMOVED lines=9> */
.L_x_159:
        /* <DEDUP_REMOVED lines=9> */
.L_x_161:
        /* <DEDUP_REMOVED lines=9> */
.L_x_163:
        /* <DEDUP_REMOVED lines=9> */
.L_x_165:
        /* <DEDUP_REMOVED lines=9> */
.L_x_167:
        /* <DEDUP_REMOVED lines=9> */
.L_x_169:
        /* <DEDUP_REMOVED lines=9> */
.L_x_171:
        /* <DEDUP_REMOVED lines=9> */
.L_x_173:
        /* <DEDUP_REMOVED lines=9> */
.L_x_175:
        /* <DEDUP_REMOVED lines=9> */
.L_x_177:
        /* <DEDUP_REMOVED lines=9> */
.L_x_179:
        /* <DEDUP_REMOVED lines=9> */
.L_x_181:
        /* <DEDUP_REMOVED lines=9> */
.L_x_183:
        /* <DEDUP_REMOVED lines=9> */
.L_x_185:
        /* <DEDUP_REMOVED lines=9> */
.L_x_187:
        /* <DEDUP_REMOVED lines=9> */
.L_x_189:
        /* <DEDUP_REMOVED lines=9> */
.L_x_191:
[----:B------:R-:W-:-:S04]  /*36b0*/  UIADD3 UR4, UPT, UPT, UR4, 0x1, URZ ;  /* 0x0000000104047890 */ /* 0x000fc8000fffe0ff */
[----:B------:R-:W-:-:S04]  /*36c0*/  UISETP.NE.AND UP0, UPT, UR4, 0x14, UPT ;  /* 0x000000140400788c */ /* 0x000fc8000bf05270 */
[----:B------:R-:W-:Y:S02]  /*36d0*/  USEL UR5, URZ, 0x1, UP0 ;  /* 0x00000001ff057887 */ /* 0x000fe40008000000 */
[----:B------:R-:W-:-:S04]  /*36e0*/  USEL UR4, UR4, URZ, UP0 ;  /* 0x000000ff04047287 */ /* 0x000fc80008000000 */
[----:B------:R-:W-:Y:S01]  /*36f0*/  ULEA UR4, UR4, UR13, 0x3 ;  /* 0x0000000d04047291 */ /* 0x000fe2000f8e18ff */
[----:B-1----:R-:W-:-:S04]  /*3700*/  LOP3.LUT R3, R2, UR5, RZ, 0x3c, !PT ;  /* 0x0000000502037c12 */ /* 0x002fc8000f8e3cff */
[----:B------:R-:W-:Y:S01]  /*3710*/  SHF.L.U32 R3, R3, 0x1f, RZ ;  /* 0x0000001f03037819 */ /* 0x000fe200000006ff */
[----:B------:R-:W-:-:S07]  /*3720*/  IMAD.U32 R0, RZ, RZ, UR4 ;  /* 0x00000004ff007e24 */ /* 0x000fce000f8e00ff */
.L_x_63:
[----:B-1----:R1:W3:Y:S02]  /*3730*/  SYNCS.PHASECHK.TRANS64.TRYWAIT P0, [R0+URZ], R3 ;  /* 0x00000003000075a7 */ /* 0x0022e400080011ff */
[----:B---3--:R-:W-:Y:S05]  /*3740*/  @!P0 NANOSLEEP.SYNCS 0x989680 ;  /* 0x009896800000895d */ /* 0x008fea0003900000 */
[----:B------:R-:W3:Y:S02]  /*3750*/  @!P0 SYNCS.PHASECHK.TRANS64 P0, [R0+URZ], R3 ;  /* 0x00000003000085a7 */ /* 0x000ee400080010ff */
[----:B--23--:R-:W-:Y:S05]  /*3760*/  @P0 EXIT ;  /* 0x000000000000094d */ /* 0x00cfea0003800000 */
[----:B------:R-:W-:Y:S05]  /*3770*/  BRA `(.L_x_63) ;  /* 0xfffffffc00ec7947 */ /* 0x000fea000383ffff */
.L_x_23:
[----:B------:R-:W2:Y:S02]  /*3780*/  S2UR UR4, SR_CgaCtaId ;  /* 0x00000000000479c3 */ /* 0x000ea40000008800 */
[----:B--2---:R-:W-:-:S04]  /*3790*/  UISETP.NE.AND UP0, UPT, UR4, URZ, UPT ;  /* 0x000000ff0400728c */ /* 0x004fc8000bf05270 */
[----:B------:R-:W-:-:S09]  /*37a0*/  UISETP.NE.OR UP0, UPT, UR20, 0x1, UP0 ;  /* 0x000000011400788c */ /* 0x000fd20008705670 */
[----:B------:R-:W-:Y:S05]  /*37b0*/  BRA.U UP0, `(.L_x_64) ;  /* 0x00000005004c7547 */ /* 0x000fea000b800000 */
[----:B------:R-:W2:Y:S01]  /*37c0*/  S2UR UR5, SR_CgaCtaId ;  /* 0x00000000000579c3 */ /* 0x000ea20000008800 */
[----:B------:R-:W-:Y:S01]  /*37d0*/  UMOV UR4, 0x400 ;  /* 0x0000040000047882 */ /* 0x000fe20000000000 */
[----:B------:R-:W-:Y:S01]  /*37e0*/  ISETP.GE.U32.AND P2, PT, R3, 0x8, PT ;  /* 0x000000080300780c */ /* 0x000fe20003f46070 */
[----:B------:R-:W-:Y:S01]  /*37f0*/  IMAD.MOV.U32 R12, RZ, RZ, 0x1 ;  /* 0x00000001ff0c7424 */ /* 0x000fe200078e00ff */
[----:B------:R-:W-:Y:S02]  /*3800*/  CS2R R10, SRZ ;  /* 0x00000000000a7805 */ /* 0x000fe4000001ff00 */
[----:B------:R-:W-:Y:S01]  /*3810*/  CS2R R8, SRZ ;  /* 0x0000000000087805 */ /* 0x000fe2000001ff00 */
[----:B--2---:R-:W-:-:S03]  /*3820*/  ULEA UR6, UR5, UR4, 0x18 ;  /* 0x0000000405067291 */ /* 0x004fc6000f8ec0ff */
[----:B------:R-:W-:-:S09]  /*3830*/  UMOV UR5, URZ ;  /* 0x000000ff00057c82 */ /* 0x000fd20008000000 */
.L_x_68:
[----:B------:R-:W-:Y:S02]  /*3840*/  LEA R0, R8, UR6, 0x3 ;  /* 0x0000000608007c11 */ /* 0x000fe4000f8e18ff */
[----:B------:R-:W-:-:S03]  /*3850*/  SHF.L.U32 R5, R9, 0x1f, RZ ;  /* 0x0000001f09057819 */ /* 0x000fc600000006ff */
[----:B------:R-:W-:Y:S01]  /*3860*/  VIADD R4, R0, 0x1f0 ;  /* 0x000001f000047836 */ /* 0x000fe20000000000 */
[----:B------:R-:W2:Y:S02]  /*3870*/  SYNCS.PHASECHK.TRANS64.TRYWAIT P0, [R0+URZ+0x1e0], R5 ;  /* 0x0001e005000075a7 */ /* 0x000ea400080011ff */
[----:B--2---:R-:W-:Y:S05]  /*3880*/  @!P0 BRA `(.L_x_65) ;  /* 0x0000005c00b08947 */ /* 0x004fea0003800000 */
.L_x_192:
[----:B------:R-:W-:Y:S01]  /*3890*/  ULEA UR4, UR5, UR6, 0x3 ;  /* 0x0000000605047291 */ /* 0x000fe2000f8e18ff */
[----:B------:R-:W-:Y:S01]  /*38a0*/  PRMT R4, RZ, 0x654, R4 ;  /* 0x00000654ff047816 */ /* 0x000fe20000000004 */
[----:B--2---:R-:W-:Y:S01]  /*38b0*/  @!P2 IMAD.MOV.U32 R5, RZ, RZ, 0x10 ;  /* 0x00000010ff05a424 */ /* 0x004fe200078e00ff */
[----:B------:R-:W-:Y:S01]  /*38c0*/  SHF.L.U32 R7, R12, 0x1f, RZ ;  /* 0x0000001f0c077819 */ /* 0x000fe200000006ff */
[----:B------:R-:W-:Y:S01]  /*38d0*/  UIADD3 UR7, UPT, UPT, UR4, 0x180, URZ ;  /* 0x0000018004077890 */ /* 0x000fe2000fffe0ff */
[----:B------:R2:W-:Y:S05]  /*38e0*/  SYNCS.ARRIVE.TRANS64.RED.A1T0 RZ, [R4+URZ], RZ ;  /* 0x000000ff04ff79a7 */ /* 0x0005ea00081004ff */
[----:B------:R-:W-:Y:S01]  /*38f0*/  IMAD.U32 R0, RZ, RZ, UR7 ;  /* 0x00000007ff007e24 */ /* 0x000fe2000f8e00ff */
[----:B------:R-:W3:Y:S04]  /*3900*/  SYNCS.PHASECHK.TRANS64.TRYWAIT P0, [UR4+0x190], R7 ;  /* 0x00019007ff0075a7 */ /* 0x000ee80008001104 */
[----:B------:R-:W-:Y:S01]  /*3910*/  PRMT R13, R3, 0x654, R0 ;  /* 0x00000654030d7816 */ /* 0x000fe20000000000 */
[----:B--23--:R-:W-:Y:S06]  /*3920*/  @!P0 BRA `(.L_x_66) ;  /* 0x0000005c009c8947 */ /* 0x00cfec0003800000 */
.L_x_194:
[----:B------:R-:W-:Y:S01]  /*3930*/  ULEA UR8, UR5, UR6, 0x4 ;  /* 0x0000000605087291 */ /* 0x000fe2000f8e20ff */
[----:B------:R-:W-:Y:S01]  /*3940*/  SEL R2, R13, R2, !P2 ;  /* 0x000000020d027207 */ /* 0x000fe20005000000 */
[----:B------:R-:W-:Y:S01]  /*3950*/  UIADD3 UR9, UPT, UPT, UR4, 0x180, URZ ;  /* 0x0000018004097890 */ /* 0x000fe2000fffe0ff */
[----:B--2---:R-:W-:Y:S01]  /*3960*/  LEA R0, R11, UR6, 0x3 ;  /* 0x000000060b007c11 */ /* 0x004fe2000f8e18ff */
[----:B------:R-:W-:Y:S01]  /*3970*/  UIADD3 UR8, UPT, UPT, UR8, 0x210, URZ ;  /* 0x0000021008087890 */ /* 0x000fe2000fffe0ff */
[----:B------:R2:W-:Y:S01]  /*3980*/  @!P2 SYNCS.ARRIVE.TRANS64.RED RZ, [R2+URZ], R5 ;  /* 0x0000000502ffa9a7 */ /* 0x0005e200080004ff */
[----:B------:R-:W-:Y:S01]  /*3990*/  UIADD3 UR4, UPT, UPT, UR5, 0x1, URZ ;  /* 0x0000000105047890 */ /* 0x000fe2000fffe0ff */
[----:B------:R-:W-:-:S03]  /*39a0*/  VIADD R8, R8, 0x1 ;  /* 0x0000000108087836 */ /* 0x000fc60000000000 */
[----:B------:R-:W-:Y:S02]  /*39b0*/  UISETP.NE.AND UP0, UPT, UR4, 0x2, UPT ;  /* 0x000000020400788c */ /* 0x000fe4000bf05270 */
[----:B------:R-:W-:Y:S01]  /*39c0*/  ISETP.NE.AND P0, PT, R8, 0x2, PT ;  /* 0x000000020800780c */ /* 0x000fe20003f05270 */
[----:B------:R-:W-:Y:S06]  /*39d0*/  UGETNEXTWORKID.BROADCAST [UR8], [UR9] ;  /* 0x00000000080073ca */ /* 0x000fec0008000100 */
[----:B------:R-:W-:Y:S02]  /*39e0*/  USEL UR7, URZ, 0x1, UP0 ;  /* 0x00000001ff077887 */ /* 0x000fe40008000000 */
[----:B------:R-:W-:-:S04]  /*39f0*/  USEL UR5, UR4, URZ, UP0 ;  /* 0x000000ff04057287 */ /* 0x000fc80008000000 */
[----:B------:R-:W-:Y:S02]  /*3a00*/  LOP3.LUT R12, R12, UR7, RZ, 0x3c, !PT ;  /* 0x000000070c0c7c12 */ /* 0x000fe4000f8e3cff */
[----:B--2---:R-:W-:-:S04]  /*3a10*/  SHF.L.U32 R5, R10, 0x1f, RZ ;  /* 0x0000001f0a057819 */ /* 0x004fc800000006ff */
[----:B------:R-:W2:Y:S02]  /*3a20*/  SYNCS.PHASECHK.TRANS64.TRYWAIT P1, [R0+URZ+0x180], R5 ;  /* 0x00018005000075a7 */ /* 0x000ea400080211ff */
[----:B--2---:R-:W-:Y:S05]  /*3a30*/  @!P1 BRA `(.L_x_67) ;  /* 0x0000005c00709947 */ /* 0x004fea0003800000 */
.L_x_195:
[C---:B------:R-:W-:Y:S01]  /*3a40*/  LEA R4, R11.reuse, UR6, 0x4 ;  /* 0x000000060b047c11 */ /* 0x040fe2000f8e20ff */
[----:B--2---:R-:W-:Y:S01]  /*3a50*/  VIADD R0, R0, 0x190 ;  /* 0x0000019000007836 */ /* 0x004fe20000000000 */
[----:B------:R-:W-:Y:S01]  /*3a60*/  SEL R8, R8, RZ, P0 ;  /* 0x000000ff08087207 */ /* 0x000fe20000000000 */
[----:B------:R-:W-:-:S03]  /*3a70*/  VIADD R11, R11, 0x1 ;  /* 0x000000010b0b7836 */ /* 0x000fc60000000000 */
[----:B------:R-:W2:Y:S01]  /*3a80*/  LDS.128 R4, [R4+0x210] ;  /* 0x0002100004047984 */ /* 0x000ea20000000c00 */
[----:B------:R-:W-:Y:S02]  /*3a90*/  PRMT R0, RZ, 0x654, R0 ;  /* 0x00000654ff007816 */ /* 0x000fe40000000000 */
[C---:B------:R-:W-:Y:S01]  /*3aa0*/  ISETP.NE.AND P1, PT, R11.reuse, 0x2, PT ;  /* 0x000000020b00780c */ /* 0x040fe20003f25270 */
[----:B------:R-:W-:Y:S01]  /*3ab0*/  @!PT LDS RZ, [RZ] ;  /* 0x00000000fffff984 */ /* 0x000fe20000000800 */
[----:B------:R-:W-:Y:S01]  /*3ac0*/  @!PT LDS RZ, [RZ] ;  /* 0x00000000fffff984 */ /* 0x000fe20000000800 */
[----:B------:R-:W-:Y:S01]  /*3ad0*/  @!PT LDS RZ, [RZ] ;  /* 0x00000000fffff984 */ /* 0x000fe20000000800 */
[----:B------:R-:W-:Y:S01]  /*3ae0*/  @!PT LDS RZ, [RZ] ;  /* 0x00000000fffff984 */ /* 0x000fe20000000800 */
[----:B------:R3:W-:Y:S06]  /*3af0*/  MEMBAR.ALL.CTA ;  /* 0x0000000000007992 */ /* 0x0007ec0000008000 */
[----:B---3--:R-:W3:Y:S01]  /*3b00*/  FENCE.VIEW.ASYNC.S ;  /* 0x00000000000073c6 */ /* 0x008ee20000000000 */
[----:B------:R-:W-:Y:S01]  /*3b10*/  SEL R11, R11, RZ, P1 ;  /* 0x000000ff0b0b7207 */ /* 0x000fe20000800000 */
[----:B---3--:R3:W-:Y:S01]  /*3b20*/  SYNCS.ARRIVE.TRANS64.RED.A1T0 RZ, [R0+URZ], RZ ;  /* 0x000000ff00ff79a7 */ /* 0x0087e200081004ff */
[----:B--2---:R-:W-:-:S02]  /*3b30*/  LOP3.LUT P3, RZ, R6, 0x1, RZ, 0xc0, !PT ;  /* 0x0000000106ff7812 */ /* 0x004fc4000786c0ff */
[----:B------:R-:W-:-:S04]  /*3b40*/  SEL R5, RZ, 0x1, P1 ;  /* 0x00000001ff057807 */ /* 0x000fc80000800000 */
[----:B------:R-:W-:Y:S02]  /*3b50*/  LOP3.LUT R10, R10, R5, RZ, 0x3c, !PT ;  /* 0x000000050a0a7212 */ /* 0x000fe400078e3cff */
[----:B---3--:R-:W-:-:S04]  /*3b60*/  SEL R0, RZ, 0x1, P0 ;  /* 0x00000001ff007807 */ /* 0x008fc80000000000 */
[----:B------:R-:W-:Y:S01]  /*3b70*/  LOP3.LUT R9, R9, R0, RZ, 0x3c, !PT ;  /* 0x0000000009097212 */ /* 0x000fe200078e3cff */
[----:B------:R-:W-:Y:S06]  /*3b80*/  @P3 BRA `(.L_x_68) ;  /* 0xfffffffc002c3947 */ /* 0x000fec000383ffff */
[----:B------:R-:W-:Y:S01]  /*3b90*/  ULEA UR4, UR5, UR6, 0x3 ;  /* 0x0000000605047291 */ /* 0x000fe2000f8e18ff */
[----:B------:R-:W-:-:S08]  /*3ba0*/  SHF.L.U32 R3, R12, 0x1f, RZ ;  /* 0x0000001f0c037819 */ /* 0x000fd000000006ff */
[----:B------:R-:W2:Y:S02]  /*3bb0*/  SYNCS.PHASECHK.TRANS64 P0, [UR4+0x190], R3 ;  /* 0x00019003ff0075a7 */ /* 0x000ea40008001004 */
[----:B--2---:R-:W-:Y:S05]  /*3bc0*/  @P0 BRA `(.L_x_69) ;  /* 0x0000000000080947 */ /* 0x004fea0003800000 */
[----:B------:R-:W2:Y:S02]  /*3bd0*/  SYNCS.PHASECHK.TRANS64.TRYWAIT P0, [UR4+0x190], R3 ;  /* 0x00019003ff0075a7 */ /* 0x000ea40008001104 */
[----:B--2---:R-:W-:Y:S05]  /*3be0*/  @!P0 BRA `(.L_x_70) ;  /* 0x0000005c00188947 */ /* 0x004fea0003800000 */
.L_x_69:
[----:B------:R-:W-:-:S04]  /*3bf0*/  UIADD3 UR7, UPT, UPT, UR5, 0x1, URZ ;  /* 0x0000000105077890 */ /* 0x000fc8000fffe0ff */
[----:B------:R-:W-:-:S04]  /*3c00*/  UISETP.NE.AND UP0, UPT, UR7, 0x2, UPT ;  /* 0x000000020700788c */ /* 0x000fc8000bf05270 */
[----:B------:R-:W-:Y:S02]  /*3c10*/  USEL UR8, URZ, 0x1, UP0 ;  /* 0x00000001ff087887 */ /* 0x000fe40008000000 */
[----:B------:R-:W-:-:S04]  /*3c20*/  USEL UR7, UR7, URZ, UP0 ;  /* 0x000000ff07077287 */ /* 0x000fc80008000000 */
[----:B------:R-:W-:Y:S01]  /*3c30*/  ULEA UR7, UR7, UR6, 0x3 ;  /* 0x0000000607077291 */ /* 0x000fe2000f8e18ff */
[----:B--2---:R-:W-:-:S04]  /*3c40*/  LOP3.LUT R3, R12, UR8, RZ, 0x3c, !PT ;  /* 0x000000080c037c12 */ /* 0x004fc8000f8e3cff */
[----:B------:R-:W-:-:S04]  /*3c50*/  SHF.L.U32 R0, R3, 0x1f, RZ ;  /* 0x0000001f03007819 */ /* 0x000fc800000006ff */
[----:B------:R-:W2:Y:S02]  /*3c60*/  SYNCS.PHASECHK.TRANS64 P0, [UR7+0x190], R0 ;  /* 0x00019000ff0075a7 */ /* 0x000ea40008001007 */
[----:B-12---:R-:W-:Y:S05]  /*3c70*/  @P0 EXIT ;  /* 0x000000000000094d */ /* 0x006fea0003800000 */
[----:B------:R-:W-:Y:S02]  /*3c80*/  SHF.L.U32 R3, R3, 0x1f, RZ ;  /* 0x0000001f03037819 */ /* 0x000fe400000006ff */
[----:B------:R-:W-:-:S07]  /*3c90*/  MOV R0, UR7 ;  /* 0x0000000700007c02 */ /* 0x000fce0008000f00 */
.L_x_71:
[----:B-1----:R1:W2:Y:S02]  /*3ca0*/  SYNCS.PHASECHK.TRANS64.TRYWAIT P0, [R0+URZ+0x190], R3 ;  /* 0x00019003000075a7 */ /* 0x0022a400080011ff */
[----:B--2---:R-:W-:Y:S05]  /*3cb0*/  @!P0 NANOSLEEP.SYNCS 0x989680 ;  /* 0x009896800000895d */ /* 0x004fea0003900000 */
[----:B------:R-:W2:Y:S02]  /*3cc0*/  @!P0 SYNCS.PHASECHK.TRANS64 P0, [R0+URZ+0x190], R3 ;  /* 0x00019003000085a7 */ /* 0x000ea400080010ff */
[----:B--2---:R-:W-:Y:S05]  /*3cd0*/  @P0 EXIT ;  /* 0x000000000000094d */ /* 0x004fea0003800000 */
[----:B------:R-:W-:Y:S05]  /*3ce0*/  BRA `(.L_x_71) ;  /* 0xfffffffc00ec7947 */ /* 0x000fea000383ffff */
.L_x_64:
[----:B------:R-:W-:Y:S05]  /*3cf0*/  BRA.U UP5, `(.L_x_72) ;  /* 0x0000001105a47547 */ /* 0x000fea000b800000 */
[----:B------:R-:W2:Y:S01]  /*3d00*/  S2UR UR7, SR_CgaCtaId ;  /* 0x00000000000779c3 */ /* 0x000ea20000008800 */
[----:B------:R-:W-:Y:S01]  /*3d10*/  UMOV UR4, 0x40 ;  /* 0x0000004000047882 */ /* 0x000fe20000000000 */
[----:B------:R-:W-:Y:S01]  /*3d20*/  NOP ;  /* 0x0000000000007918 */ /* 0x000fe20000000000 */
[----:B------:R-:W-:Y:S01]  /*3d30*/  UMOV UR6, 0x400 ;  /* 0x0000040000067882 */ /* 0x000fe20000000000 */
[----:B--2---:R-:W-:Y:S02]  /*3d40*/  ULEA UR5, UR7, UR4, 0x18 ;  /* 0x0000000407057291 */ /* 0x004fe4000f8ec0ff */
[----:B------:R-:W-:-:S07]  /*3d50*/  ULEA UR6, UR7, UR6, 0x18 ;  /* 0x0000000607067291 */ /* 0x000fce000f8ec0ff */
[----:B------:R-:W2:Y:S02]  /*3d60*/  LDS.U8 R3, [UR5+0x1c] ;  /* 0x00001c05ff037984 */ /* 0x000ea40008000000 */
[----:B--2---:R-:W-:-:S13]  /*3d70*/  ISETP.NE.AND P0, PT, R3, RZ, PT ;  /* 0x000000ff0300720c */ /* 0x004fda0003f05270 */
[----:B------:R-:W-:Y:S05]  /*3d80*/  @P0 BRA `(.L_x_73) ;  /* 0x0000000400080947 */ /* 0x000fea0003800000 */
[----:B------:R-:W-:Y:S02]  /*3d90*/  UISETP.NE.U32.AND UP1, UPT, UR34, 0x1, UPT ;  /* 0x000000012200788c */ /* 0x000fe4000bf25070 */
[----:B------:R-:W-:-:S07]  /*3da0*/  UIADD3 UR7, UPT, UPT, UR5, 0x8, URZ ;  /* 0x0000000805077890 */ /* 0x000fce000fffe0ff */
[----:B------:R-:W-:Y:S05]  /*3db0*/  BRA.U !UP1, `(.L_x_74) ;  /* 0x00000001099c7547 */ /* 0x000fea000b800000 */
[----:B------:R-:W-:Y:S01]  /*3dc0*/  ELECT P0, URZ, PT ;  /* 0x0000000000ff782f */ /* 0x000fe20003800000 */
[----:B------:R-:W-:-:S12]  /*3dd0*/  BSSY B0, `(.L_x_74) ;  /* 0x0000025000007945 */ /* 0x000fd80003800000 */
[----:B------:R-:W-:Y:S05]  /*3de0*/  @!P0 BRA `(.L_x_75) ;  /* 0x00000000008c8947 */ /* 0x000fea0003800000 */
[----:B------:R-:W-:-:S05]  /*3df0*/  UMOV UR4, 0x10 ;  /* 0x0000001000047882 */ /* 0x000fca0000000000 */
[----:B------:R-:W-:Y:S04]  /*3e00*/  DEPBAR.LE SB2, 0x36 ;  /* 0x0000ad800000791a */ /* 0x000fe80000000000 */
[----:B------:R-:W2:Y:S02]  /*3e10*/  UTCATOMSWS.2CTA.FIND_AND_SET.ALIGN UP0, UR4, UR4 ;  /* 0x00000004000475e3 */ /* 0x000ea40008200800 */
[----:B--2---:R-:W-:Y:S01]  /*3e20*/  MOV R10, UR4 ;  /* 0x00000004000a7c02 */ /* 0x004fe20008000f00 */
[----:B------:R-:W-:Y:S06]  /*3e30*/  BRA.U UP0, `(.L_x_76) ;  /* 0x0000000100187547 */ /* 0x000fec000b800000 */
.L_x_77:
[----:B------:R-:W-:Y:S05]  /*3e40*/  NANOSLEEP 0x64 ;  /* 0x000000640000795d */ /* 0x000fea0003800000 */
[----:B------:R-:W-:-:S05]  /*3e50*/  UMOV UR4, 0x10 ;  /* 0x0000001000047882 */ /* 0x000fca0000000000 */
[----:B------:R-:W-:Y:S04]  /*3e60*/  DEPBAR.LE SB2, 0x36 ;  /* 0x0000ad800000791a */ /* 0x000fe80000000000 */
[----:B------:R-:W2:Y:S02]  /*3e70*/  UTCATOMSWS.2CTA.FIND_AND_SET.ALIGN UP0, UR4, UR4 ;  /* 0x00000004000475e3 */ /* 0x000ea40008200800 */
[----:B--2---:R-:W-:Y:S01]  /*3e80*/  MOV R10, UR4 ;  /* 0x00000004000a7c02 */ /* 0x004fe20008000f00 */
[----:B------:R-:W-:Y:S05]  /*3e90*/  BRA.U !UP0, `(.L_x_77) ;  /* 0xfffffffd08e87547 */ /* 0x000fea000b83ffff */
.L_x_76:
[----:B------:R-:W2:Y:S01]  /*3ea0*/  LDS R6, [UR5+0x10] ;  /* 0x00001005ff067984 */ /* 0x000ea20008000800 */
[----:B------:R-:W-:Y:S01]  /*3eb0*/  IMAD.U32 R3, RZ, RZ, UR6 ;  /* 0x00000006ff037e24 */ /* 0x000fe2000f8e00ff */
[----:B------:R-:W-:-:S03]  /*3ec0*/  MOV R4, UR37 ;  /* 0x0000002500047c02 */ /* 0x000fc60008000f00 */
[----:B------:R-:W-:Y:S01]  /*3ed0*/  VIADD R3, R3, 0x230 ;  /* 0x0000023003037836 */ /* 0x000fe20000000000 */
[----:B--2---:R-:W-:-:S04]  /*3ee0*/  SHF.L.U32 R6, R6, 0x1f, RZ ;  /* 0x0000001f06067819 */ /* 0x004fc800000006ff */
[----:B------:R-:W2:Y:S02]  /*3ef0*/  SYNCS.PHASECHK.TRANS64.TRYWAIT P0, [UR5+0x8], R6 ;  /* 0x00000806ff0075a7 */ /* 0x000ea40008001105 */
[----:B--2---:R-:W-:Y:S05]  /*3f00*/  @P0 BRA `(.L_x_78) ;  /* 0x0000000000080947 */ /* 0x004fea0003800000 */
[----:B------:R-:W2:Y:S02]  /*3f10*/  SYNCS.PHASECHK.TRANS64.TRYWAIT P0, [UR5+0x8], R6 ;  /* 0x00000806ff0075a7 */ /* 0x000ea40008001105 */
[----:B--2---:R-:W-:Y:S05]  /*3f20*/  @!P0 BRA `(.L_x_79) ;  /* 0x0000005800608947 */ /* 0x004fea0003800000 */
.L_x_78:
[----:B------:R-:W-:Y:S01]  /*3f30*/  PRMT R4, R4, 0x654, R3 ;  /* 0x0000065404047816 */ /* 0x000fe20000000003 */
[----:B------:R-:W-:Y:S01]  /*3f40*/  HFMA2 R3, -RZ, RZ, 0, 5.9604644775390625e-08 ;  /* 0x00000001ff037431 */ /* 0x000fe200000001ff */
[----:B------:R-:W-:Y:S01]  /*3f50*/  UPRMT UR4, UR37, 0x654, UR7 ;  /* 0x0000065425047896 */ /* 0x000fe20008000007 */
[----:B------:R-:W-:Y:S02]  /*3f60*/  IMAD.MOV.U32 R7, RZ, RZ, 0xffff ;  /* 0x0000ffffff077424 */ /* 0x000fe400078e00ff */
[----:B--2---:R-:W-:Y:S02]  /*3f70*/  IMAD.MOV.U32 R6, RZ, RZ, 0x4 ;  /* 0x00000004ff067424 */ /* 0x004fe400078e00ff */
[----:B------:R-:W-:Y:S01]  /*3f80*/  IMAD.SHL.U32 R9, R10, 0x20, RZ ;  /* 0x000000200a097824 */ /* 0x000fe200078e00ff */
[----:B------:R-:W-:Y:S02]  /*3f90*/  MOV R5, UR4 ;  /* 0x0000000400057c02 */ /* 0x000fe40008000f00 */
[-C--:B------:R-:W-:Y:S01]  /*3fa0*/  SHF.L.U32 R8, R7, R10.reuse, RZ ;  /* 0x0000000a07087219 */ /* 0x080fe200000006ff */
[----:B------:R2:W-:Y:S01]  /*3fb0*/  SYNCS.ARRIVE.TRANS64.RED RZ, [UR4], R6 ;  /* 0x00000006ffff79a7 */ /* 0x0005e20008000404 */
[----:B------:R-:W-:Y:S01]  /*3fc0*/  SHF.L.U32 R7, R3, R10, RZ ;  /* 0x0000000a03077219 */ /* 0x000fe200000006ff */
[----:B------:R2:W-:Y:S04]  /*3fd0*/  STS [UR6+0x230], R9 ;  /* 0x00023009ff007988 */ /* 0x0005e80008000806 */
[----:B------:R2:W-:Y:S04]  /*3fe0*/  STAS [R4.64], R10 ;  /* 0x0000000a04007dbd */ /* 0x0005e8000c0008ff */
[----:B------:R2:W-:Y:S04]  /*3ff0*/  ATOMS.OR RZ, [UR5+0x14], R8 ;  /* 0x00001408ffff798c */ /* 0x0005e8000b000005 */
[----:B------:R2:W-:Y:S04]  /*4000*/  ATOMS.OR RZ, [UR5+0x18], R7 ;  /* 0x00001807ffff798c */ /* 0x0005e8000b000005 */
[----:B------:R2:W-:Y:S02]  /*4010*/  ATOMS.XOR RZ, [UR5+0x10], R3 ;  /* 0x00001003ffff798c */ /* 0x0005e4000b800005 */
.L_x_75:
[----:B-1----:R-:W-:Y:S05]  /*4020*/  BSYNC B0 ;  /* 0x0000000000007941 */ /* 0x002fea0003800000 */
.L_x_74:
[----:B------:R-:W-:Y:S05]  /*4030*/  BRA.U UP1, `(.L_x_80) ;  /* 0x00000001016c7547 */ /* 0x000fea000b800000 */
[----:B------:R-:W-:-:S03]  /*4040*/  UMOV UR4, 0xffffffff ;  /* 0xffffffff00047882 */ /* 0x000fc60000000000 */
[----:B------:R-:W-:Y:S05]  /*4050*/  BRA.DIV UR4, `(.L_x_81) ;  /* 0x0000005a042c7947 */ /* 0x000fea000b800000 */
[----:B------:R-:W-:-:S13]  /*4060*/  ELECT P0, URZ, PT ;  /* 0x0000000000ff782f */ /* 0x000fda0003800000 */
.L_x_199:
[----:B------:R-:W-:Y:S05]  /*4070*/  @!P0 BRA `(.L_x_80) ;  /* 0x00000000005c8947 */ /* 0x000fea0003800000 */
[----:B--2---:R-:W2:Y:S02]  /*4080*/  LDS R4, [UR5+0x10] ;  /* 0x00001005ff047984 */ /* 0x004ea40008000800 */
[----:B--2---:R-:W-:-:S04]  /*4090*/  SHF.L.U32 R4, R4, 0x1f, RZ ;  /* 0x0000001f04047819 */ /* 0x004fc800000006ff */
[----:B------:R-:W2:Y:S02]  /*40a0*/  SYNCS.PHASECHK.TRANS64.TRYWAIT P0, [UR5+0x8], R4 ;  /* 0x00000804ff0075a7 */ /* 0x000ea40008001105 */
[----:B--2---:R-:W-:Y:S05]  /*40b0*/  @P0 BRA `(.L_x_82) ;  /* 0x0000000000080947 */ /* 0x004fea0003800000 */
[----:B------:R-:W2:Y:S02]  /*40c0*/  SYNCS.PHASECHK.TRANS64.TRYWAIT P0, [UR5+0x8], R4 ;  /* 0x00000804ff0075a7 */ /* 0x000ea40008001105 */
[----:B--2---:R-:W-:Y:S05]  /*40d0*/  @!P0 BRA `(.L_x_83) ;  /* 0x0000005800308947 */ /* 0x004fea0003800000 */
.L_x_82:
[----:B------:R-:W3:Y:S01]  /*40e0*/  LDS R6, [UR6+0x230] ;  /* 0x00023006ff067984 */ /* 0x000ee20008000800 */
[----:B--2---:R-:W-:Y:S02]  /*40f0*/  HFMA2 R3, -RZ, RZ, 0, 5.9604644775390625e-08 ;  /* 0x00000001ff037431 */ /* 0x004fe400000001ff */
[----:B------:R-:W-:Y:S01]  /*4100*/  IMAD.MOV.U32 R4, RZ, RZ, 0xffff ;  /* 0x0000ffffff047424 */ /* 0x000fe200078e00ff */
[----:B------:R-:W-:Y:S01]  /*4110*/  UPRMT UR4, UR37, 0x654, UR7 ;  /* 0x0000065425047896 */ /* 0x000fe20008000007 */
[----:B---3--:R-:W-:-:S03]  /*4120*/  IMAD.SHL.U32 R5, R6, 0x20, RZ ;  /* 0x0000002006057824 */ /* 0x008fc600078e00ff */
[-C--:B------:R-:W-:Y:S02]  /*4130*/  SHF.L.U32 R4, R4, R6.reuse, RZ ;  /* 0x0000000604047219 */ /* 0x080fe400000006ff */
[----:B------:R-:W-:Y:S01]  /*4140*/  SHF.L.U32 R6, R3, R6, RZ ;  /* 0x0000000603067219 */ /* 0x000fe200000006ff */
[----:B------:R3:W-:Y:S04]  /*4150*/  STS [UR6+0x230], R5 ;  /* 0x00023005ff007988 */ /* 0x0007e80008000806 */
[----:B------:R3:W-:Y:S04]  /*4160*/  ATOMS.OR RZ, [UR5+0x14], R4 ;  /* 0x00001404ffff798c */ /* 0x0007e8000b000005 */
[----:B------:R3:W-:Y:S01]  /*4170*/  ATOMS.OR RZ, [UR5+0x18], R6 ;  /* 0x00001806ffff798c */ /* 0x0007e2000b000005 */
[----:B------:R-:W-:Y:S03]  /*4180*/  SYNCS.ARRIVE.TRANS64.RED.A1T0 RZ, [UR4], RZ ;  /* 0x000000ffffff79a7 */ /* 0x000fe60008100404 */
[----:B------:R3:W-:Y:S01]  /*4190*/  ATOMS.XOR RZ, [UR5+0x10], R3 ;  /* 0x00001003ffff798c */ /* 0x0007e2000b800005 */
[----:B------:R-:W-:Y:S05]  /*41a0*/  BRA `(.L_x_80) ;  /* 0x0000000000107947 */ /* 0x000fea0003800000 */
.L_x_73:
[----:B------:R-:W-:Y:S02]  /*41b0*/  MOV R3, 0xffffffff ;  /* 0xffffffff00037802 */ /* 0x000fe40000000f00 */
[----:B------:R-:W-:-:S03]  /*41c0*/  MOV R4, 0x41f0 ;  /* 0x000041f000047802 */ /* 0x000fc60000000f00 */
[----:B------:R2:W-:Y:S04]  /*41d0*/  STS [UR6+0x230], R3 ;  /* 0x00023003ff007988 */ /* 0x0005e80008000806 */
[----:B-12--5:R-:W-:Y:S05]  /*41e0*/  CALL.REL.NOINC `($__internal_1_$__cuda_sm10x_tcgen05_guardrail_trap_phase_invalid_during_alloc) ;  /* 0x0000005c00907944 */ /* 0x026fea0003c00000 */
.L_x_80:
[----:B------:R-:W-:Y:S05]  /*41f0*/  WARPSYNC.ALL ;  /* 0x0000000000007948 */ /* 0x000fea0003800000 */
[----:B------:R-:W4:Y:S01]  /*4200*/  S2UR UR4, SR_CgaCtaId ;  /* 0x00000000000479c3 */ /* 0x000f220000008800 */
[----:B------:R-:W-:Y:S01]  /*4210*/  UMOV UR17, 0x400 ;  /* 0x0000040000117882 */ /* 0x000fe20000000000 */
[----:B------:R-:W-:-:S06]  /*4220*/  NOP ;  /* 0x0000000000007918 */ /* 0x000fcc0000000000 */
[----:B------:R-:W-:Y:S06]  /*4230*/  BAR.ARV 0x6, 0xa0 ;  /* 0x0182800000007b1d */ /* 0x000fec0000002000 */
[----:B------:R-:W1:Y:S01]  /*4240*/  LDCU UR6, c[0x0][0x38c] ;  /* 0x00007180ff0677ac */ /* 0x000e620008000800 */
[----:B------:R-:W-:Y:S01]  /*4250*/  LOP3.LUT R0, R0, 0xffff, RZ, 0xc0, !PT ;  /* 0x0000ffff00007812 */ /* 0x000fe200078ec0ff */
[----:B--2---:R-:W-:Y:S01]  /*4260*/  IMAD.MOV.U32 R9, RZ, RZ, 0x1 ;  /* 0x00000001ff097424 */ /* 0x004fe200078e00ff */
[----:B------:R-:W-:Y:S01]  /*4270*/  LOP3.LUT R2, R2, 0xffff, RZ, 0xc0, !PT ;  /* 0x0000ffff02027812 */ /* 0x000fe200078ec0ff */
[----:B------:R-:W-:Y:S01]  /*4280*/  IMAD.MOV.U32 R8, RZ, RZ, RZ ;  /* 0x000000ffff087224 */ /* 0x000fe200078e00ff */
[----:B------:R-:W-:Y:S01]  /*4290*/  R2UR UR30, R0 ;  /* 0x00000000001e72ca */ /* 0x000fe200000e0000 */
[----:B------:R-:W-:Y:S01]  /*42a0*/  UMOV UR24, URZ ;  /* 0x000000ff00187c82 */ /* 0x000fe20008000000 */
[----:B------:R-:W-:Y:S01]  /*42b0*/  R2UR UR20, R2 ;  /* 0x00000000021472ca */ /* 0x000fe200000e0000 */
[----:B------:R-:W-:Y:S01]  /*42c0*/  UMOV UR15, URZ ;  /* 0x000000ff000f7c82 */ /* 0x000fe20008000000 */
[----:B------:R-:W-:Y:S01]  /*42d0*/  UMOV UR14, URZ ;  /* 0x000000ff000e7c82 */ /* 0x000fe20008000000 */
[----:B----4-:R-:W-:-:S02]  /*42e0*/  ULEA UR17, UR4, UR17, 0x18 ;  /* 0x0000001104117291 */ /* 0x010fc4000f8ec0ff */
[----:B------:R-:W-:Y:S02]  /*42f0*/  UISETP.NE.AND UP3, UPT, UR34, URZ, UPT ;  /* 0x000000ff2200728c */ /* 0x000fe4000bf65270 */
[----:B------:R-:W-:Y:S02]  /*4300*/  UIADD3 UR5, UPT, UPT, UR17, 0x6600, URZ ;  /* 0x0000660011057890 */ /* 0x000fe4000fffe0ff */
[----:B------:R-:W-:Y:S02]  /*4310*/  UIADD3 UR4, UPT, UPT, UR17, 0x2e600, URZ ;  /* 0x0002e60011047890 */ /* 0x000fe4000fffe0ff */
[----:B-1----:R-:W-:Y:S01]  /*4320*/  UIADD3 UR6, UPT, UPT, UR6, 0x1f, URZ ;  /* 0x0000001f06067890 */ /* 0x002fe2000fffe0ff */
[----:B---3--:R-:W1:Y:S01]  /*4330*/  LDS R3, [UR17+0x230] ;  /* 0x00023011ff037984 */ /* 0x008e620008000800 */
[----:B------:R-:W-:Y:S02]  /*4340*/  USHF.R.U32.HI UR5, URZ, 0x4, UR5 ;  /* 0x00000004ff057899 */ /* 0x000fe40008011605 */
[----:B------:R-:W-:-:S02]  /*4350*/  USHF.R.S32.HI UR25, URZ, 0x1f, UR6 ;  /* 0x0000001fff197899 */ /* 0x000fc40008011406 */
[----:B------:R-:W-:Y:S02]  /*4360*/  USHF.R.U32.HI UR4, URZ, 0x4, UR4 ;  /* 0x00000004ff047899 */ /* 0x000fe40008011604 */
[----:B------:R-:W-:Y:S02]  /*4370*/  ULEA.HI UR25, UR25, UR6, URZ, 0x5 ;  /* 0x0000000619197291 */ /* 0x000fe4000f8f28ff */
[----:B------:R-:W-:Y:S02]  /*4380*/  ULOP3.LUT UR5, UR5, 0x3fff, URZ, 0xc0, !UPT ;  /* 0x00003fff05057892 */ /* 0x000fe4000f8ec0ff */
[----:B------:R-:W-:Y:S02]  /*4390*/  USHF.R.S32.HI UR25, URZ, 0x5, UR25 ;  /* 0x00000005ff197899 */ /* 0x000fe40008011419 */
[----:B------:R-:W-:Y:S02]  /*43a0*/  ULOP3.LUT UR22, UR4, 0x3fff, URZ, 0xc0, !UPT ;  /* 0x00003fff04167892 */ /* 0x000fe4000f8ec0ff */
[----:B------:R-:W-:-:S02]  /*43b0*/  UISETP.LT.AND UP0, UPT, UR25, 0x1, UPT ;  /* 0x000000011900788c */ /* 0x000fc4000bf01270 */
[----:B------:R-:W-:Y:S02]  /*43c0*/  ULOP3.LUT UR21, UR5, 0x10000, URZ, 0xfc, !UPT ;  /* 0x0001000005157892 */ /* 0x000fe4000f8efcff */
[----:B------:R-:W-:Y:S02]  /*43d0*/  ULOP3.LUT UR22, UR22, 0x10000, URZ, 0xfc, !UPT ;  /* 0x0001000016167892 */ /* 0x000fe4000f8efcff */
[----:B------:R-:W-:Y:S01]  /*43e0*/  USEL UR31, UR25, 0x1, !UP0 ;  /* 0x00000001191f7887 */ /* 0x000fe2000c000000 */
[----:B------:R-:W-:Y:S01]  /*43f0*/  UMOV UR28, 0x0 ;  /* 0x00000000001c7882 */ /* 0x000fe20000000000 */
[----:B------:R-:W-:Y:S01]  /*4400*/  UMOV UR29, 0x10100490 ;  /* 0x10100490001d7882 */ /* 0x000fe20000000000 */
[----:B------:R-:W-:Y:S01]  /*4410*/  UMOV UR26, 0x0 ;  /* 0x00000000001a7882 */ /* 0x000fe20000000000 */
[----:B------:R-:W-:Y:S01]  /*4420*/  UMOV UR27, 0x10100490 ;  /* 0x10100490001b7882 */ /* 0x000fe20000000000 */
[----:B-1----:R-:W-:Y:S02]  /*4430*/  R2UR UR32, R3 ;  /* 0x00000000032072ca */ /* 0x002fe400000e0000 */
[----:B------:R-:W-:-:S13]  /*4440*/  CS2R R2, SRZ ;  /* 0x0000000000027805 */ /* 0x000fda000001ff00 */
.L_x_91:
[C---:B------:R-:W-:Y:S02]  /*4450*/  LEA R0, R8.reuse, UR17, 0x3 ;  /* 0x0000001108007c11 */ /* 0x040fe4000f8e18ff */
[----:B------:R-:W-:Y:S02]  /*4460*/  SHF.L.U32 R5, R3, 0x1f, RZ ;  /* 0x0000001f03057819 */ /* 0x000fe400000006ff */
[----:B------:R-:W-:Y:S02]  /*4470*/  LEA R4, R8, UR17, 0x4 ;  /* 0x0000001108047c11 */ /* 0x000fe4000f8e20ff */
[----:B------:R-:W1:Y:S02]  /*4480*/  SYNCS.PHASECHK.TRANS64.TRYWAIT P0, [R0+URZ+0x180], R5 ;  /* 0x00018005000075a7 */ /* 0x000e6400080011ff */
[----:B-1-3--:R-:W-:Y:S05]  /*4490*/  @!P0 BRA `(.L_x_84) ;  /* 0x0000005400588947 */ /* 0x00afea0003800000 */
.L_x_200:
[----:B-1----:R-:W1:Y:S01]  /*44a0*/  LDS.128 R4, [R4+0x210] ;  /* 0x0002100004047984 */ /* 0x002e620000000c00 */
[----:B------:R-:W-:Y:S02]  /*44b0*/  VIADD R0, R0, 0x190 ;  /* 0x0000019000007836 */ /* 0x000fe40000000000 */
[----:B------:R-:W-:Y:S01]  /*44c0*/  VIADD R8, R8, 0x1 ;  /* 0x0000000108087836 */ /* 0x000fe20000000000 */
[----:B------:R-:W-:Y:S01]  /*44d0*/  @!PT LDS RZ, [RZ] ;  /* 0x00000000fffff984 */ /* 0x000fe20000000800 */
[----:B------:R-:W-:Y:S01]  /*44e0*/  @!PT LDS RZ, [RZ] ;  /* 0x00000000fffff984 */ /* 0x000fe20000000800 */
[----:B------:R-:W-:Y:S01]  /*44f0*/  @!PT LDS RZ, [RZ] ;  /* 0x00000000fffff984 */ /* 0x000fe20000000800 */
[----:B------:R-:W-:Y:S01]  /*4500*/  @!PT LDS RZ, [RZ] ;  /* 0x00000000fffff984 */ /* 0x000fe20000000800 */
[----:B------:R2:W-:Y:S06]  /*4510*/  MEMBAR.ALL.CTA ;  /* 0x0000000000007992 */ /* 0x0005ec0000008000 */
[----:B--2---:R-:W2:Y:S01]  /*4520*/  FENCE.VIEW.ASYNC.S ;  /* 0x00000000000073c6 */ /* 0x004ea20000000000 */
[----:B------:R-:W-:-:S04]  /*4530*/  PRMT R0, RZ, 0x654, R0 ;  /* 0x00000654ff007816 */ /* 0x000fc80000000000 */
[----:B--2---:R2:W-:Y:S01]  /*4540*/  SYNCS.ARRIVE.TRANS64.RED.A1T0 RZ, [R0+URZ], RZ ;  /* 0x000000ff00ff79a7 */ /* 0x0045e200081004ff */
[----:B-1----:R-:W-:Y:S01]  /*4550*/  LOP3.LUT P1, RZ, R6, 0x1, RZ, 0xc0, !PT ;  /* 0x0000000106ff7812 */ /* 0x002fe2000782c0ff */
[----:B--2---:R-:W-:-:S12]  /*4560*/  BRA.U UP3, `(.L_x_85) ;  /* 0x0000000103e07547 */ /* 0x004fd8000b800000 */
[----:B------:R-:W1:Y:S01]  /*4570*/  LDCU UR4, c[0x0][0x38c] ;  /* 0x00007180ff0477ac */ /* 0x000e620008000800 */
[----:B------:R-:W-:Y:S02]  /*4580*/  PLOP3.LUT P2, PT, PT, PT, PT, 0x80, 0x8 ;  /* 0x000000000008781c */ /* 0x000fe40003f4f070 */
[----:B------:R-:W-:Y:S01]  /*4590*/  SHF.L.U32 R5, R9, 0x1f, RZ ;  /* 0x0000001f09057819 */ /* 0x000fe200000006ff */
[----:B------:R-:W-:Y:S02]  /*45a0*/  ULEA UR23, UR24, UR17, 0x3 ;  /* 0x0000001118177291 */ /* 0x000fe4000f8e18ff */
[----:B------:R-:W-:Y:S02]  /*45b0*/  ULEA UR18, UR24, UR32, 0x6 ;  /* 0x0000002018127291 */ /* 0x000fe4000f8e30ff */
[----:B-1----:R-:W-:-:S06]  /*45c0*/  UISETP.GE.AND UP0, UPT, UR4, 0x1, UPT ;  /* 0x000000010400788c */ /* 0x002fcc000bf06270 */
[----:B------:R-:W-:-:S05]  /*45d0*/  PLOP3.LUT P0, PT, PT, PT, UP0, 0x80, 0x8 ;  /* 0x000000000008781c */ /* 0x000fca0003f0f008 */
[----:B------:R-:W-:-:S08]  /*45e0*/  @UP0 ULEA UR4, UR15, UR17, 0x3 ;  /* 0x000000110f040291 */ /* 0x000fd0000f8e18ff */
[----:B------:R-:W-:-:S04]  /*45f0*/  @P0 SHF.L.U32 R0, R2, 0x1f, RZ ;  /* 0x0000001f02000819 */ /* 0x000fc800000006ff */
[----:B------:R1:W2:Y:S01]  /*4600*/  @P0 SYNCS.PHASECHK.TRANS64.TRYWAIT P2, [UR4], R0 ;  /* 0x00000000ff0005a7 */ /* 0x0002a20008041104 */
[----:B------:R-:W3:Y:S02]  /*4610*/  SYNCS.PHASECHK.TRANS64.TRYWAIT P0, [UR23+0x1c0], R5 ;  /* 0x0001c005ff0075a7 */ /* 0x000ee40008001117 */
[----:B-123--:R-:W-:Y:S05]  /*4620*/  @!P0 BRA `(.L_x_86) ;  /* 0x0000005400088947 */ /* 0x00efea0003800000 */
.L_x_202:
[----:B------:R-:W-:Y:S01]  /*4630*/  UMOV UR19, UR14 ;  /* 0x0000000e00137c82 */ /* 0x000fe20008000000 */
[----:B------:R-:W-:Y:S05]  /*4640*/  BRA.U !UP0, `(.L_x_87) ;  /* 0x0000000108987547 */ /* 0x000fea000b800000 */
[----:B------:R-:W-:Y:S02]  /*4650*/  UIADD3 UR19, UPT, UPT, UR31, UR14, URZ ;  /* 0x0000000e1f137290 */ /* 0x000fe4000fffe0ff */
[----:B------:R-:W-:Y:S01]  /*4660*/  UPLOP3.LUT UP2, UPT, UPT, UPT, UPT, 0x40, 0x4 ;  /* 0x000000000004789c */ /* 0x000fe20003f4e870 */
[----:B------:R-:W-:Y:S01]  /*4670*/  UMOV UR16, UR25 ;  /* 0x0000001900107c82 */ /* 0x000fe20008000000 */
[----:B------:R-:W-:-:S09]  /*4680*/  UMOV UR6, UR15 ;  /* 0x0000000f00067c82 */ /* 0x000fd20008000000 */
.L_x_90:
[----:B--2---:R-:W-:Y:S01]  /*4690*/  ULEA UR5, UR6, UR17, 0x3 ;  /* 0x0000001106057291 */ /* 0x004fe2000f8e18ff */
[----:B---3--:R-:W-:Y:S11]  /*46a0*/  @P2 BRA `(.L_x_88) ;  /* 0x00000000000c2947 */ /* 0x008ff60003800000 */
[----:B-1----:R-:W-:Y:S04]  /*46b0*/  SHF.L.U32 R5, R2, 0x1f, RZ ;  /* 0x0000001f02057819 */ /* 0x002fe800000006ff */
[----:B------:R-:W1:Y:S02]  /*46c0*/  SYNCS.PHASECHK.TRANS64.TRYWAIT P0, [UR5], R5 ;  /* 0x00000005ff0075a7 */ /* 0x000e640008001105 */
[----:B-1----:R-:W-:Y:S05]  /*46d0*/  @!P0 BRA `(.L_x_89) ;  /* 0x0000005000f48947 */ /* 0x002fea0003800000 */
.L_x_88:
[----:B------:R-:W-:Y:S01]  /*46e0*/  UISETP.NE.AND UP0, UPT, UR16, 0x1, UPT ;  /* 0x000000011000788c */ /* 0x000fe2000bf05270 */
[----:B------:R-:W-:Y:S01]  /*46f0*/  PLOP3.LUT P2, PT, PT, PT, PT, 0x80, 0x8 ;  /* 0x000000000008781c */ /* 0x000fe20003f4f070 */
[----:B------:R-:W-:Y:S02]  /*4700*/  UIADD3 UR4, UPT, UPT, UR6, 0x1, URZ ;  /* 0x0000000106047890 */ /* 0x000fe4000fffe0ff */
[----:B------:R-:W-:Y:S02]  /*4710*/  ULEA UR12, UR6, UR22, 0x7 ;  /* 0x00000016060c7291 */ /* 0x000fe4000f8e38ff */
[----:B------:R-:W-:Y:S01]  /*4720*/  UISETP.NE.AND UP1, UPT, UR4, 0x14, UPT ;  /* 0x000000140400788c */ /* 0x000fe2000bf25270 */
[----:B------:R-:W-:Y:S01]  /*4730*/  PLOP3.LUT P0, PT, PT, PT, UP0, 0x80, 0x8 ;  /* 0x000000000008781c */ /* 0x000fe20003f0f008 */
[----:B------:R-:W-:Y:S02]  /*4740*/  UIADD3 UR10, UPT, UPT, UR12, 0x2, URZ ;  /* 0x000000020c0a7890 */ /* 0x000fe4000fffe0ff */
[----:B------:R-:W-:Y:S02]  /*4750*/  USEL UR7, URZ, 0x1, UP1 ;  /* 0x00000001ff077887 */ /* 0x000fe40008800000 */
[----:B------:R-:W-:Y:S02]  /*4760*/  USEL UR15, UR4, URZ, UP1 ;  /* 0x000000ff040f7287 */ /* 0x000fe40008800000 */
[----:B------:R-:W-:Y:S02]  /*4770*/  UIADD3 UR14, UPT, UPT, UR14, 0x1, URZ ;  /* 0x000000010e0e7890 */ /* 0x000fe4000fffe0ff */
[----:B------:R-:W-:Y:S01]  /*4780*/  @UP0 ULEA UR4, UR15, UR17, 0x3 ;  /* 0x000000110f040291 */ /* 0x000fe2000f8e18ff */
[----:B------:R-:W-:Y:S01]  /*4790*/  LOP3.LUT R2, R2, UR7, RZ, 0x3c, !PT ;  /* 0x0000000702027c12 */ /* 0x000fe2000f8e3cff */
[----:B------:R-:W-:Y:S01]  /*47a0*/  UIADD3 UR7, UPT, UPT, UR5, 0xa0, URZ ;  /* 0x000000a005077890 */ /* 0x000fe2000fffe0ff */
[----:B------:R-:W-:Y:S02]  /*47b0*/  UMOV UR13, 0x80004020 ;  /* 0x80004020000d7882 */ /* 0x000fe40000000000 */
[----:B-1----:R-:W-:Y:S01]  /*47c0*/  @P0 SHF.L.U32 R0, R2, 0x1f, RZ ;  /* 0x0000001f02000819 */ /* 0x002fe200000006ff */
[----:B------:R-:W-:Y:S01]  /*47d0*/  UMOV UR5, 0x80004020 ;  /* 0x8000402000057882 */ /* 0x000fe20000000000 */
[----:B------:R-:W-:Y:S01]  /*47e0*/  UMOV UR11, 0x80004020 ;  /* 0x80004020000b7882 */ /* 0x000fe20000000000 */
[----:B------:R-:W-:Y:S01]  /*47f0*/  UMOV UR9, 0x80004020 ;  /* 0x8000402000097882 */ /* 0x000fe20000000000 */
[----:B------:R2:W3:Y:S01]  /*4800*/  @P0 SYNCS.PHASECHK.TRANS64.TRYWAIT P2, [UR4], R0 ;  /* 0x00000000ff0005a7 */ /* 0x0004e20008041104 */
[----:B------:R-:W-:Y:S02]  /*4810*/  ULEA UR4, UR6, UR21, 0x9 ;  /* 0x0000001506047291 */ /* 0x000fe4000f8e48ff */
[----:B------:R-:W-:Y:S02]  /*4820*/  UISETP.NE.AND UP0, UPT, UR14, UR19, UPT ;  /* 0x000000130e00728c */ /* 0x000fe4000bf05270 */
[----:B------:R-:W-:Y:S02]  /*4830*/  UIADD3 UR8, UPT, UPT, UR4, 0x2, URZ ;  /* 0x0000000204087890 */ /* 0x000fe4000fffe0ff */
[----:B------:R-:W-:Y:S01]  /*4840*/  UIADD3 UR16, UPT, UPT, UR16, -0x1, URZ ;  /* 0xffffffff10107890 */ /* 0x000fe2000fffe0ff */
[----:B------:R-:W-:Y:S02]  /*4850*/  UMOV UR6, UR15 ;  /* 0x0000000f00067c82 */ /* 0x000fe40008000000 */
[----:B------:R2:W-:Y:S01]  /*4860*/  UTCHMMA.2CTA gdesc[UR4], gdesc[UR12], tmem[UR18], tmem[UR28], idesc[UR29], UP2 ;  /* 0x00ff1c0c040075ea */ /* 0x0005e20009200012 */
[----:B------:R-:W-:Y:S03]  /*4870*/  UPLOP3.LUT UP2, UPT, UPT, UPT, UPT, 0x80, 0x8 ;  /* 0x000000000008789c */ /* 0x000fe60003f4f070 */
[----:B------:R2:W-:Y:S01]  /*4880*/  UTCHMMA.2CTA gdesc[UR8], gdesc[UR10], tmem[UR18], tmem[UR26], idesc[UR27], UPT ;  /* 0x00ff1a0a080075ea */ /* 0x0005e2000ba00012 */
[----:B------:R2:W-:Y:S01]  /*4890*/  UTCBAR.2CTA.MULTICAST [UR7], URZ, UR20 ;  /* 0x000000ff070073e9 */ /* 0x0005e20008200814 */
[----:B------:R-:W-:Y:S06]  /*48a0*/  BRA.U UP0, `(.L_x_90) ;  /* 0xfffffffd00787547 */ /* 0x000fec000b83ffff */
.L_x_87:
[----:B--2---:R-:W-:Y:S01]  /*48b0*/  UIADD3 UR4, UPT, UPT, UR23, 0x1a0, URZ ;  /* 0x000001a017047890 */ /* 0x004fe2000fffe0ff */
[----:B------:R-:W-:-:S08]  /*48c0*/  UMOV UR14, UR19 ;  /* 0x00000013000e7c82 */ /* 0x000fd00008000000 */
[----:B------:R2:W-:Y:S01]  /*48d0*/  UTCBAR.2CTA.MULTICAST [UR4], URZ, UR30 ;  /* 0x000000ff040073e9 */ /* 0x0005e2000820081e */
[----:B------:R-:W-:Y:S02]  /*48e0*/  NOP ;  /* 0x0000000000007918 */ /* 0x000fe40000000000 */
.L_x_85:
[----:B--2---:R-:W-:Y:S01]  /*48f0*/  UIADD3 UR4, UPT, UPT, UR24, 0x1, URZ ;  /* 0x0000000118047890 */ /* 0x004fe2000fffe0ff */
[----:B------:R-:W-:-:S03]  /*4900*/  ISETP.NE.AND P0, PT, R8, 0x2, PT ;  /* 0x000000020800780c */ /* 0x000fc60003f05270 */
[----:B------:R-:W-:Y:S01]  /*4910*/  UISETP.NE.AND UP0, UPT, UR4, 0x4, UPT ;  /* 0x000000040400788c */ /* 0x000fe2000bf05270 */
[----:B-1----:R-:W-:Y:S02]  /*4920*/  SEL R0, RZ, 0x1, P0 ;  /* 0x00000001ff007807 */ /* 0x002fe40000000000 */
[----:B------:R-:W-:Y:S01]  /*4930*/  SEL R8, R8, RZ, P0 ;  /* 0x000000ff08087207 */ /* 0x000fe20000000000 */
[----:B------:R-:W-:Y:S01]  /*4940*/  USEL UR5, URZ, 0x1, UP0 ;  /* 0x00000001ff057887 */ /* 0x000fe20008000000 */
[----:B------:R-:W-:Y:S01]  /*4950*/  LOP3.LUT R3, R3, R0, RZ, 0x3c, !PT ;  /* 0x0000000003037212 */ /* 0x000fe200078e3cff */
[----:B------:R-:W-:-:S04]  /*4960*/  USEL UR24, UR4, URZ, UP0 ;  /* 0x000000ff04187287 */ /* 0x000fc80008000000 */
[----:B------:R-:W-:Y:S01]  /*4970*/  LOP3.LUT R9, R9, UR5, RZ, 0x3c, !PT ;  /* 0x0000000509097c12 */ /* 0x000fe2000f8e3cff */
[----:B------:R-:W-:Y:S07]  /*4980*/  @P1 BRA `(.L_x_91) ;  /* 0xfffffff800b01947 */ /* 0x000fee000383ffff */
[----:B------:R-:W1:Y:S01]  /*4990*/  S2UR UR8, SR_CgaCtaId ;  /* 0x00000000000879c3 */ /* 0x000e620000008800 */
[----:B------:R-:W-:Y:S01]  /*49a0*/  ELECT P0, URZ, PT ;  /* 0x0000000000ff782f */ /* 0x000fe20003800000 */
[----:B------:R-:W-:Y:S01]  /*49b0*/  HFMA2 R0, -RZ, RZ, 0, 5.9604644775390625e-08 ;  /* 0x00000001ff007431 */ /* 0x000fe200000001ff */
[----:B------:R-:W-:-:S05]  /*49c0*/  UMOV UR4, 0x40 ;  /* 0x0000004000047882 */ /* 0x000fca0000000000 */
[----:B------:R-:W-:Y:S01]  /*49d0*/  UVIRTCOUNT.DEALLOC.SMPOOL 0x80 ;  /* 0x000000800000784c */ /* 0x000fe20000000000 */
[----:B------:R-:W-:Y:S02]  /*49e0*/  UISETP.NE.AND UP1, UPT, UR34, URZ, UPT ;  /* 0x000000ff2200728c */ /* 0x000fe4000bf25270 */
[----:B-1----:R-:W-:-:S09]  /*49f0*/  ULEA UR8, UR8, UR4, 0x18 ;  /* 0x0000000408087291 */ /* 0x002fd2000f8ec0ff */
[----:B------:R1:W-:Y:S01]  /*4a00*/  @P0 STS.U8 [UR8+0x1c], R0 ;  /* 0x00001c00ff000988 */ /* 0x0003e20008000008 */
[----:B------:R-:W-:Y:S05]  /*4a10*/  BRA.U UP1, `(.L_x_92) ;  /* 0x0000000101a07547 */ /* 0x000fea000b800000 */
[----:B------:R-:W-:Y:S01]  /*4a20*/  UIADD3 UR7, UPT, UPT, UR17, 0x1c0, URZ ;  /* 0x000001c011077890 */ /* 0x000fe2000fffe0ff */
[----:B------:R-:W-:-:S03]  /*4a30*/  SHF.L.U32 R3, R9, 0x1f, RZ ;  /* 0x0000001f09037819 */ /* 0x000fc600000006ff */
[----:B------:R-:W-:-:S09]  /*4a40*/  ULEA UR4, UR24, UR7, 0x3 ;  /* 0x0000000718047291 */ /* 0x000fd2000f8e18ff */
[----:B------:R-:W2:Y:S02]  /*4a50*/  SYNCS.PHASECHK.TRANS64.TRYWAIT P0, [UR4], R3 ;  /* 0x00000003ff0075a7 */ /* 0x000ea40008001104 */
[----:B--2---:R-:W-:Y:S05]  /*4a60*/  @!P0 BRA `(.L_x_93) ;  /* 0x0000005000288947 */ /* 0x004fea0003800000 */
.L_x_205:
        /* <DEDUP_REMOVED lines=9> */
.L_x_207:
        /* <DEDUP_REMOVED lines=9> */
.L_x_209:
[----:B------:R-:W-:-:S04]  /*4b90*/  UIADD3 UR4, UPT, UPT, UR4, 0x1, URZ ;  /* 0x0000000104047890 */ /* 0x000fc8000fffe0ff */
[----:B------:R-:W-:-:S04]  /*4ba0*/  UISETP.NE.AND UP0, UPT, UR4, 0x4, UPT ;  /* 0x000000040400788c */ /* 0x000fc8000bf05270 */
[----:B------:R-:W-:Y:S02]  /*4bb0*/  USEL UR5, URZ, 0x1, UP0 ;  /* 0x00000001ff057887 */ /* 0x000fe40008000000 */
[----:B------:R-:W-:-:S04]  /*4bc0*/  USEL UR4, UR4, URZ, UP0 ;  /* 0x000000ff04047287 */ /* 0x000fc80008000000 */
[----:B------:R-:W-:Y:S01]  /*4bd0*/  ULEA UR4, UR4, UR7, 0x3 ;  /* 0x0000000704047291 */ /* 0x000fe2000f8e18ff */
[----:B-1----:R-:W-:-:S04]  /*4be0*/  LOP3.LUT R3, R2, UR5, RZ, 0x3c, !PT ;  /* 0x0000000502037c12 */ /* 0x002fc8000f8e3cff */
[----:B------:R-:W-:Y:S01]  /*4bf0*/  SHF.L.U32 R3, R3, 0x1f, RZ ;  /* 0x0000001f03037819 */ /* 0x000fe200000006ff */
[----:B------:R-:W-:-:S04]  /*4c00*/  IMAD.U32 R0, RZ, RZ, UR4 ;  /* 0x00000004ff007e24 */ /* 0x000fc8000f8e00ff */
[----:B------:R1:W2:Y:S03]  /*4c10*/  SYNCS.PHASECHK.TRANS64.TRYWAIT P0, [R0+URZ], R3 ;  /* 0x00000003000075a7 */ /* 0x0002a600080011ff */
[----:B--2---:R-:W-:Y:S05]  /*4c20*/  @!P0 NANOSLEEP.SYNCS 0x989680 ;  /* 0x009896800000895d */ /* 0x004fea0003900000 */
[----:B------:R-:W2:Y:S02]  /*4c30*/  @!P0 SYNCS.PHASECHK.TRANS64 P0, [R0+URZ], R3 ;  /* 0x00000003000085a7 */ /* 0x000ea400080010ff */
[----:B--2---:R-:W-:Y:S05]  /*4c40*/  @P0 BRA `(.L_x_96) ;  /* 0x0000000000200947 */ /* 0x004fea0003800000 */
.L_x_97:
[----:B--2---:R2:W4:Y:S02]  /*4c50*/  SYNCS.PHASECHK.TRANS64.TRYWAIT P0, [R0+URZ], R3 ;  /* 0x00000003000075a7 */ /* 0x00452400080011ff */
[----:B----4-:R-:W-:Y:S05]  /*4c60*/  @!P0 NANOSLEEP.SYNCS 0x989680 ;  /* 0x009896800000895d */ /* 0x010fea0003900000 */
[----:B------:R-:W4:Y:S02]  /*4c70*/  @!P0 SYNCS.PHASECHK.TRANS64 P0, [R0+URZ], R3 ;  /* 0x00000003000085a7 */ /* 0x000f2400080010ff */
[----:B----4-:R-:W-:Y:S05]  /*4c80*/  @!P0 BRA `(.L_x_97) ;  /* 0xfffffffc00f08947 */ /* 0x010fea000383ffff */
[----:B------:R-:W-:Y:S05]  /*4c90*/  BRA `(.L_x_96) ;  /* 0x00000000000c7947 */ /* 0x000fea0003800000 */
.L_x_92:
[----:B------:R-:W-:-:S04]  /*4ca0*/  UIADD3 UR4, UPT, UPT, UR17, 0x200, URZ ;  /* 0x0000020011047890 */ /* 0x000fc8000fffe0ff */
[----:B------:R-:W-:-:S09]  /*4cb0*/  UPRMT UR4, UR37, 0x654, UR4 ;  /* 0x0000065425047896 */ /* 0x000fd20008000004 */
[----:B------:R-:W-:Y:S03]  /*4cc0*/  SYNCS.ARRIVE.TRANS64.RED.A1T0 RZ, [UR4], RZ ;  /* 0x000000ffffff79a7 */ /* 0x000fe60008100404 */
.L_x_96:
[----:B-12---:R-:W-:Y:S01]  /*4cd0*/  SHF.L.U32 R3, RZ, 0x1f, RZ ;  /* 0x0000001fff037819 */ /* 0x006fe200000006ff */
[----:B------:R-:W-:Y:S01]  /*4ce0*/  UIADD3 UR4, UPT, UPT, UR17, 0x200, URZ ;  /* 0x0000020011047890 */ /* 0x000fe2000fffe0ff */
[----:B------:R-:W-:Y:S02]  /*4cf0*/  PLOP3.LUT P0, PT, PT, PT, UP1, 0x80, 0x8 ;  /* 0x000000000008781c */ /* 0x000fe40003f0f018 */
[----:B------:R-:W1:Y:S02]  /*4d00*/  SYNCS.PHASECHK.TRANS64.TRYWAIT P1, [UR17+0x200], R3 ;  /* 0x00020003ff0075a7 */ /* 0x000e640008021111 */
[----:B-1----:R-:W-:Y:S09]  /*4d10*/  @!P1 BRA `(.L_x_98) ;  /* 0x0000004c00c49947 */ /* 0x002ff20003800000 */
.L_x_211:
[----:B------:R-:W-:Y:S01]  /*4d20*/  @!UP1 UPRMT UR4, UR37, 0x654, UR4 ;  /* 0x0000065425049896 */ /* 0x000fe20008000004 */
[----:B------:R-:W-:Y:S01]  /*4d30*/  UMOV UR5, 0xffff ;  /* 0x0000ffff00057882 */ /* 0x000fe20000000000 */
[----:B------:R-:W-:-:S07]  /*4d40*/  UMOV UR6, 0x1 ;  /* 0x0000000100067882 */ /* 0x000fce0000000000 */
[----:B------:R-:W-:Y:S01]  /*4d50*/  @!P0 SYNCS.ARRIVE.TRANS64.RED.A1T0 RZ, [UR4], RZ ;  /* 0x000000ffffff89a7 */ /* 0x000fe20008100404 */
[----:B------:R-:W-:Y:S01]  /*4d60*/  NOP ;  /* 0x0000000000007918 */ /* 0x000fe20000000000 */
[----:B-1----:R-:W1:Y:S01]  /*4d70*/  LDS R0, [UR8+0x14] ;  /* 0x00001408ff007984 */ /* 0x002e620008000800 */
[----:B------:R-:W-:-:S04]  /*4d80*/  ULOP3.LUT UR4, UR32, 0xffff, URZ, 0xc0, !UPT ;  /* 0x0000ffff20047892 */ /* 0x000fc8000f8ec0ff */
[----:B------:R-:W-:-:S04]  /*4d90*/  USHF.R.U32.HI UR4, URZ, 0x5, UR4 ;  /* 0x00000005ff047899 */ /* 0x000fc80008011604 */
[----:B------:R-:W-:Y:S02]  /*4da0*/  USHF.L.U32 UR5, UR5, UR4, URZ ;  /* 0x0000000405057299 */ /* 0x000fe400080006ff */
[----:B------:R-:W-:-:S04]  /*4db0*/  USHF.L.U32 UR4, UR6, UR4, URZ ;  /* 0x0000000406047299 */ /* 0x000fc800080006ff */
[----:B-1----:R-:W-:-:S04]  /*4dc0*/  LOP3.LUT R0, R0, UR5, RZ, 0xc0, !PT ;  /* 0x0000000500007c12 */ /* 0x002fc8000f8ec0ff */
[----:B------:R-:W-:-:S13]  /*4dd0*/  ISETP.NE.AND P0, PT, R0, UR5, PT ;  /* 0x0000000500007c0c */ /* 0x000fda000bf05270 */
[----:B------:R-:W-:Y:S05]  /*4de0*/  @P0 BRA `(.L_x_99) ;  /* 0x0000000000580947 */ /* 0x000fea0003800000 */
[----:B------:R-:W1:Y:S02]  /*4df0*/  LDS R0, [UR8+0x18] ;  /* 0x00001808ff007984 */ /* 0x000e640008000800 */
[----:B-1----:R-:W-:-:S04]  /*4e00*/  LOP3.LUT R0, R0, UR4, RZ, 0xc0, !PT ;  /* 0x0000000400007c12 */ /* 0x002fc8000f8ec0ff */
[----:B------:R-:W-:-:S13]  /*4e10*/  ISETP.NE.AND P0, PT, R0, UR4, PT ;  /* 0x0000000400007c0c */ /* 0x000fda000bf05270 */
[----:B------:R-:W-:Y:S05]  /*4e20*/  @P0 BRA `(.L_x_100) ;  /* 0x00000000003c0947 */ /* 0x000fea0003800000 */
[----:B------:R-:W1:Y:S01]  /*4e30*/  S2R R2, SR_LANEID ;  /* 0x0000000000027919 */ /* 0x000e620000000000 */
[----:B------:R-:W-:Y:S01]  /*4e40*/  ULOP3.LUT UR5, URZ, UR5, URZ, 0x33, !UPT ;  /* 0x00000005ff057292 */ /* 0x000fe2000f8e33ff */
[----:B------:R-:W-:Y:S01]  /*4e50*/  LOP3.LUT R4, RZ, UR4, RZ, 0x33, !PT ;  /* 0x00000004ff047c12 */ /* 0x000fe2000f8e33ff */
[----:B------:R-:W-:Y:S02]  /*4e60*/  VOTEU.ANY UR4, UPT, PT ;  /* 0x0000000000047886 */ /* 0x000fe400038e0100 */
[----:B------:R-:W-:Y:S01]  /*4e70*/  UFLO.U32 UR4, UR4 ;  /* 0x00000004000472bd */ /* 0x000fe200080e0000 */
[----:B------:R-:W2:Y:S01]  /*4e80*/  REDUX UR6, R4 ;  /* 0x00000000040673c4 */ /* 0x000ea20000000000 */
[----:B------:R-:W-:-:S06]  /*4e90*/  IMAD.U32 R0, RZ, RZ, UR5 ;  /* 0x00000005ff007e24 */ /* 0x000fcc000f8e00ff */
[----:B------:R4:W-:Y:S01]  /*4ea0*/  UTCATOMSWS.AND URZ, UR5 ;  /* 0x0000000500ff79e3 */ /* 0x0009e20008000000 */
[----:B------:R-:W3:Y:S01]  /*4eb0*/  REDUX UR7, R0 ;  /* 0x00000000000773c4 */ /* 0x000ee20000000000 */
[----:B-1----:R-:W-:Y:S01]  /*4ec0*/  ISETP.EQ.U32.AND P0, PT, R2, UR4, PT ;  /* 0x0000000402007c0c */ /* 0x002fe2000bf02070 */
[----:B--2---:R-:W-:Y:S01]  /*4ed0*/  IMAD.U32 R2, RZ, RZ, UR6 ;  /* 0x00000006ff027e24 */ /* 0x004fe2000f8e00ff */
[----:B---3--:R-:W-:-:S11]  /*4ee0*/  MOV R3, UR7 ;  /* 0x0000000700037c02 */ /* 0x008fd60008000f00 */
[----:B------:R4:W-:Y:S04]  /*4ef0*/  @P0 ATOMS.AND RZ, [UR8+0x14], R3 ;  /* 0x00001403ffff098c */ /* 0x0009e8000a800008 */
[----:B------:R4:W-:Y:S01]  /*4f00*/  @P0 ATOMS.AND RZ, [UR8+0x18], R2 ;  /* 0x00001802ffff098c */ /* 0x0009e2000a800008 */
[----:B------:R-:W-:Y:S05]  /*4f10*/  BRA `(.L_x_101) ;  /* 0x0000000000147947 */ /* 0x000fea0003800000 */
.L_x_100:
[----:B------:R-:W-:Y:S02]  /*4f20*/  MOV R2, 0x4f40 ;  /* 0x00004f4000027802 */ /* 0x000fe40000000f00 */
[----:B---3-5:R-:W-:Y:S05]  /*4f30*/  CALL.REL.NOINC `($__internal_0_$__cuda_sm10x_tcgen05_guardrail_trap_col_being_dealloced_not_returned_by_alloc) ;  /* 0x0000005000307944 */ /* 0x028fea0003c00000 */
[----:B------:R-:W-:Y:S05]  /*4f40*/  BRA `(.L_x_101) ;  /* 0x0000000000087947 */ /* 0x000fea0003800000 */
.L_x_99:
[----:B------:R-:W-:Y:S02]  /*4f50*/  MOV R2, 0x4f70 ;  /* 0x00004f7000027802 */ /* 0x000fe40000000f00 */
[----:B---3-5:R-:W-:Y:S05]  /*4f60*/  CALL.REL.NOINC `($__internal_2_$__cuda_sm10x_tcgen05_guardrail_trap_unallocated_columns_being_dealloced) ;  /* 0x00000050003c7944 */ /* 0x028fea0003c00000 */
.L_x_101:
[----:B------:R-:W-:Y:S01]  /*4f70*/  NOP ;  /* 0x0000000000007918 */ /* 0x000fe20000000000 */
[----:B----4-:R-:W-:Y:S05]  /*4f80*/  EXIT ;  /* 0x000000000000794d */ /* 0x010fea0003800000 */
.L_x_72:
[----:B------:R-:W-:-:S09]  /*4f90*/  UISETP.NE.OR UP0, UPT, UR20, 0x3, !UP4 ;  /* 0x000000031400788c */ /* 0x000fd2000e705670 */
[----:B------:R-:W-:Y:S05]  /*4fa0*/  BRA.U UP0, `(.L_x_102) ;  /* 0x00000011002c7547 */ /* 0x000fea000b800000 */
[----:B------:R-:W2:Y:S01]  /*4fb0*/  LDCU.64 UR4, c[0x0][0x888] ;  /* 0x00011100ff0477ac */ /* 0x000ea20008000a00 */
[----:B------:R-:W3:Y:S01]  /*4fc0*/  S2UR UR6, SR_CgaCtaId ;  /* 0x00000000000679c3 */ /* 0x000ee20000008800 */
[----:B------:R-:W-:Y:S02]  /*4fd0*/  HFMA2 R9, -RZ, RZ, 0, 0 ;  /* 0x00000000ff097431 */ /* 0x000fe400000001ff */
[----:B------:R-:W-:Y:S01]  /*4fe0*/  IMAD.MOV.U32 R11, RZ, RZ, 0x1 ;  /* 0x00000001ff0b7424 */ /* 0x000fe200078e00ff */
[----:B------:R-:W4:Y:S01]  /*4ff0*/  LDCU UR30, c[0x0][0x370] ;  /* 0x00006e00ff1e77ac */ /* 0x000f220008000800 */
[----:B------:R-:W-:Y:S01]  /*5000*/  IMAD.MOV.U32 R10, RZ, RZ, RZ ;  /* 0x000000ffff0a7224 */ /* 0x000fe200078e00ff */
[----:B------:R-:W-:Y:S01]  /*5010*/  MOV R3, 0x2000 ;  /* 0x0000200000037802 */ /* 0x000fe20000000f00 */
[----:B------:R-:W1:Y:S01]  /*5020*/  LDCU.128 UR44, c[0x0][0xb10] ;  /* 0x00016200ff2c77ac */ /* 0x000e620008000c00 */
[----:B------:R-:W4:Y:S01]  /*5030*/  LDC.64 R12, c[0x0][0x348] ;  /* 0x0000d200ff0c7b82 */ /* 0x000f220000000a00 */
[----:B------:R-:W1:Y:S01]  /*5040*/  LDCU UR27, c[0x0][0x374] ;  /* 0x00006e80ff1b77ac */ /* 0x000e620008000800 */
[----:B------:R-:W4:Y:S01]  /*5050*/  LDCU.64 UR28, c[0x0][0x890] ;  /* 0x00011200ff1c77ac */ /* 0x000f220008000a00 */
[----:B--2---:R-:W-:Y:S01]  /*5060*/  UISETP.NE.U32.AND UP0, UPT, UR4, URZ, UPT ;  /* 0x000000ff0400728c */ /* 0x004fe2000bf05070 */
[----:B------:R-:W2:Y:S01]  /*5070*/  LDCU UR15, c[0x0][0xb0c] ;  /* 0x00016180ff0f77ac */ /* 0x000ea20008000800 */
[----:B------:R-:W2:Y:S01]  /*5080*/  LDCU UR37, c[0x0][0xb20] ;  /* 0x00016400ff2577ac */ /* 0x000ea20008000800 */
[----:B------:R-:W2:Y:S01]  /*5090*/  LDCU UR4, c[0x0][0xb30] ;  /* 0x00016600ff0477ac */ /* 0x000ea20008000800 */
[----:B------:R-:W-:Y:S01]  /*50a0*/  UMOV UR24, 0x400 ;  /* 0x0000040000187882 */ /* 0x000fe20000000000 */
[----:B-1----:R-:W-:-:S02]  /*50b0*/  UIMAD.WIDE.U32 UR8, UR27, UR47, URZ ;  /* 0x0000002f1b0872a5 */ /* 0x002fc4000f8e00ff */
[----:B---3--:R-:W-:Y:S02]  /*50c0*/  ULEA UR24, UR6, UR24, 0x18 ;  /* 0x0000001806187291 */ /* 0x008fe4000f8ec0ff */
[----:B----4-:R-:W-:Y:S02]  /*50d0*/  UIMAD.WIDE.U32 UR6, UR30, UR44, URZ ;  /* 0x0000002c1e0672a5 */ /* 0x010fe4000f8e00ff */
[----:B------:R-:W-:Y:S02]  /*50e0*/  UISETP.NE.U32.AND UP6, UPT, UR28, URZ, UPT ;  /* 0x000000ff1c00728c */ /* 0x000fe4000bfc5070 */
[----:B------:R-:W-:Y:S02]  /*50f0*/  UISETP.NE.AND.EX UP5, UPT, UR5, URZ, UPT, UP0 ;  /* 0x000000ff0500728c */ /* 0x000fe4000bfa5300 */
[----:B------:R-:W-:Y:S01]  /*5100*/  UISETP.NE.AND UP0, UPT, UR42, 0x1, UPT ;  /* 0x000000012a00788c */ /* 0x000fe2000bf05270 */
[----:B------:R-:W-:Y:S01]  /*5110*/  UMOV UR6, UR7 ;  /* 0x0000000700067c82 */ /* 0x000fe20008000000 */
[----:B------:R-:W-:Y:S01]  /*5120*/  UMOV UR31, UR9 ;  /* 0x00000009001f7c82 */ /* 0x000fe20008000000 */
[----:B--2---:R-:W-:Y:S01]  /*5130*/  UISETP.NE.AND UP0, UPT, UR15, 0x1, UPT ;  /* 0x000000010f00788c */ /* 0x004fe2000bf05270 */
[----:B------:R-:W-:Y:S01]  /*5140*/  UMOV UR25, URZ ;  /* 0x000000ff00197c82 */ /* 0x000fe20008000000 */
[----:B------:R-:W-:-:S02]  /*5150*/  UPLOP3.LUT UP4, UPT, UPT, UPT, UPT, 0x40, 0x4 ;  /* 0x000000000004789c */ /* 0x000fc40003f8e870 */
[----:B------:R-:W-:Y:S01]  /*5160*/  UISETP.GE.AND UP2, UPT, UR42, 0x1, UPT ;  /* 0x000000012a00788c */ /* 0x000fe2000bf46270 */
[----:B------:R-:W1:Y:S01]  /*5170*/  LDCU.64 UR16, c[0x0][0xb28] ;  /* 0x00016500ff1077ac */ /* 0x000e620008000a00 */
[----:B------:R-:W-:Y:S02]  /*5180*/  UISETP.NE.AND.EX UP6, UPT, UR29, URZ, UPT, UP6 ;  /* 0x000000ff1d00728c */ /* 0x000fe4000bfc5360 */
[----:B------:R-:W-:Y:S02]  /*5190*/  USHF.R.U32.HI UR34, URZ, UR45, UR6 ;  /* 0x0000002dff227299 */ /* 0x000fe40008011606 */
[----:B------:R-:W-:Y:S02]  /*51a0*/  USHF.R.U32.HI UR31, URZ, UR37, UR31 ;  /* 0x00000025ff1f7299 */ /* 0x000fe4000801161f */
[----:B------:R-:W-:Y:S02]  /*51b0*/  UISETP.NE.AND UP0, UPT, UR46, 0x1, UPT ;  /* 0x000000012e00788c */ /* 0x000fe4000bf05270 */
[----:B------:R-:W-:-:S11]  /*51c0*/  UISETP.NE.AND UP3, UPT, UR4, 0x1, UPT ;  /* 0x000000010400788c */ /* 0x000fd6000bf65270 */
.L_x_111:
[C---:B------:R-:W-:Y:S02]  /*51d0*/  LEA R8, R10.reuse, UR24, 0x3 ;  /* 0x000000180a087c11 */ /* 0x040fe4000f8e18ff */
[----:B------:R-:W-:Y:S02]  /*51e0*/  SHF.L.U32 R5, R9, 0x1f, RZ ;  /* 0x0000001f09057819 */ /* 0x000fe400000006ff */
[----:B------:R-:W-:Y:S02]  /*51f0*/  LEA R6, R10, UR24, 0x4 ;  /* 0x000000180a067c11 */ /* 0x000fe4000f8e20ff */
[----:B--2---:R-:W2:Y:S02]  /*5200*/  SYNCS.PHASECHK.TRANS64.TRYWAIT P0, [R8+URZ+0x180], R5 ;  /* 0x00018005080075a7 */ /* 0x004ea400080011ff */
[----:B--2---:R-:W-:Y:S05]  /*5210*/  @!P0 BRA `(.L_x_103) ;  /* 0x00000048009c8947 */ /* 0x004fea0003800000 */
.L_x_212:
[----:B--2---:R-:W2:Y:S01]  /*5220*/  LDS.128 R4, [R6+0x210] ;  /* 0x0002100006047984 */ /* 0x004ea20000000c00 */
[----:B------:R-:W-:Y:S01]  /*5230*/  UISETP.GE.AND UP0, UPT, UR42, 0x1, UPT ;  /* 0x000000012a00788c */ /* 0x000fe2000bf06270 */
[----:B------:R-:W-:Y:S01]  /*5240*/  @!PT LDS RZ, [RZ] ;  /* 0x00000000fffff984 */ /* 0x000fe20000000800 */
[----:B------:R-:W-:Y:S01]  /*5250*/  @!PT LDS RZ, [RZ] ;  /* 0x00000000fffff984 */ /* 0x000fe20000000800 */
[----:B------:R-:W-:Y:S01]  /*5260*/  @!PT LDS RZ, [RZ] ;  /* 0x00000000fffff984 */ /* 0x000fe20000000800 */
[----:B------:R-:W-:Y:S01]  /*5270*/  @!PT LDS RZ, [RZ] ;  /* 0x00000000fffff984 */ /* 0x000fe20000000800 */
[----:B------:R3:W-:Y:S06]  /*5280*/  MEMBAR.ALL.CTA ;  /* 0x0000000000007992 */ /* 0x0007ec0000008000 */
[----:B---3--:R-:W3:Y:S01]  /*5290*/  FENCE.VIEW.ASYNC.S ;  /* 0x00000000000073c6 */ /* 0x008ee20000000000 */
[----:B--2---:R-:W-:Y:S11]  /*52a0*/  LOP3.LUT P0, RZ, R6, 0x1, RZ, 0xc0, !PT ;  /* 0x0000000106ff7812 */ /* 0x004ff6000780c0ff */
[----:B------:R-:W-:Y:S02]  /*52b0*/  @!UPT UIADD3 URZ, UPT, UPT, URZ, URZ, URZ ;  /* 0x000000fffffff290 */ /* 0x000fe4000fffe0ff */
[----:B---3--:R-:W-:Y:S01]  /*52c0*/  VOTEU.ANY UP2, P0 ;  /* 0x0000000000ff7886 */ /* 0x008fe20000040100 */
[----:B------:R-:W-:Y:S11]  /*52d0*/  PLOP3.LUT P0, PT, PT, PT, UP2, 0x80, 0x8 ;  /* 0x000000000008781c */ /* 0x000ff60003f0f028 */
[----:B------:R-:W-:Y:S02]  /*52e0*/  @!UPT UIADD3 URZ, UPT, UPT, URZ, URZ, URZ ;  /* 0x000000fffffff290 */ /* 0x000fe4000fffe0ff */
[----:B------:R-:W-:Y:S02]  /*52f0*/  @P0 SHF.R.U32.HI R0, RZ, 0x10, R5 ;  /* 0x00000010ff000819 */ /* 0x000fe40000011605 */
[----:B------:R-:W-:Y:S02]  /*5300*/  @P0 MOV R2, R4 ;  /* 0x0000000400020202 */ /* 0x000fe40000000f00 */
[----:B------:R-:W-:Y:S01]  /*5310*/  @P0 R2UR UR4, R0 ;  /* 0x00000000000402ca */ /* 0x000fe200000e0000 */
[----:B------:R-:W-:Y:S01]  /*5320*/  VIADD R0, R8, 0x190 ;  /* 0x0000019008007836 */ /* 0x000fe20000000000 */
[----:B------:R-:W-:Y:S02]  /*5330*/  @P0 LOP3.LUT R4, R5, 0xffff, RZ, 0xc0, !PT ;  /* 0x0000ffff05040812 */ /* 0x000fe400078ec0ff */
[----:B------:R-:W-:Y:S02]  /*5340*/  @P0 R2UR UR6, R2 ;  /* 0x00000000020602ca */ /* 0x000fe400000e0000 */
[----:B------:R-:W-:Y:S02]  /*5350*/  PRMT R0, RZ, 0x654, R0 ;  /* 0x00000654ff007816 */ /* 0x000fe40000000000 */
[----:B------:R-:W-:Y:S02]  /*5360*/  @P0 R2UR UR5, R4 ;  /* 0x00000000040502ca */ /* 0x000fe400000e0000 */
[----:B------:R2:W-:Y:S03]  /*5370*/  SYNCS.ARRIVE.TRANS64.RED.A1T0 RZ, [R0+URZ], RZ ;  /* 0x000000ff00ff79a7 */ /* 0x0005e600081004ff */
[----:B------:R-:W-:Y:S04]  /*5380*/  @UP2 UMOV UR26, UR4 ;  /* 0x00000004001a2c82 */ /* 0x000fe80008000000 */
[----:B------:R-:W-:Y:S04]  /*5390*/  @UP2 UMOV UR14, UR6 ;  /* 0x00000006000e2c82 */ /* 0x000fe80008000000 */
[----:B------:R-:W-:Y:S01]  /*53a0*/  @UP2 UMOV UR13, UR5 ;  /* 0x00000005000d2c82 */ /* 0x000fe20008000000 */
[----:B------:R-:W-:Y:S05]  /*53b0*/  BRA.U !UP0, `(.L_x_104) ;  /* 0x0000000108c07547 */ /* 0x000fea000b800000 */
[----:B------:R-:W-:Y:S02]  /*53c0*/  UIMAD.WIDE.U32 UR8, UR13, UR47, URZ ;  /* 0x0000002f0d0872a5 */ /* 0x000fe4000f8e00ff */
[----:B------:R-:W-:Y:S02]  /*53d0*/  UP2UR UR12, UPR, URZ, 0x4 ;  /* 0x00000004ff0c7883 */ /* 0x000fe40008000000 */
[----:B------:R-:W-:Y:S02]  /*53e0*/  UISETP.NE.AND UP2, UPT, UR46, 0x1, UPT ;  /* 0x000000012e00788c */ /* 0x000fe4000bf45270 */
[----:B------:R-:W-:Y:S02]  /*53f0*/  UIMAD.WIDE.U32 UR10, UR14, UR44, URZ ;  /* 0x0000002c0e0a72a5 */ /* 0x000fe4000f8e00ff */
[----:B------:R-:W-:Y:S02]  /*5400*/  USEL UR4, UR27, UR31, !UP2 ;  /* 0x0000001f1b047287 */ /* 0x000fe4000d000000 */
[----:B------:R-:W-:Y:S02]  /*5410*/  UISETP.NE.AND UP0, UPT, UR15, 0x1, UPT ;  /* 0x000000010f00788c */ /* 0x000fe4000bf05270 */
[----:B------:R-:W-:Y:S02]  /*5420*/  UP2UR UR22, UPR, URZ, 0x2 ;  /* 0x00000002ff167883 */ /* 0x000fe40008000000 */
[----:B------:R-:W-:Y:S02]  /*5430*/  UISETP.NE.AND UP1, UPT, UR42, 0x1, UPT ;  /* 0x000000012a00788c */ /* 0x000fe4000bf25270 */
[----:B-1----:R-:W-:Y:S02]  /*5440*/  UIMAD.WIDE.U32 UR18, UR4, UR16, URZ ;  /* 0x00000010041272a5 */ /* 0x002fe4000f8e00ff */
[----:B------:R-:W-:Y:S01]  /*5450*/  USEL UR7, UR30, UR34, !UP0 ;  /* 0x000000221e077287 */ /* 0x000fe2000c000000 */
[----:B------:R-:W-:Y:S02]  /*5460*/  UMOV UR5, UR9 ;  /* 0x0000000900057c82 */ /* 0x000fe40008000000 */
[----:B------:R-:W-:Y:S02]  /*5470*/  USHF.R.U32.HI UR6, URZ, UR37, UR5 ;  /* 0x00000025ff067299 */ /* 0x000fe40008011605 */
[----:B------:R-:W-:Y:S02]  /*5480*/  UIMAD.WIDE.U32 UR20, UR7, UR16, URZ ;  /* 0x00000010071472a5 */ /* 0x000fe4000f8e00ff */
[----:B------:R-:W-:Y:S02]  /*5490*/  USEL UR6, UR13, UR6, !UP2 ;  /* 0x000000060d067287 */ /* 0x000fe4000d000000 */
[----:B------:R-:W-:Y:S01]  /*54a0*/  UISETP.NE.AND UP2, UPT, UR12, URZ, UPT ;  /* 0x000000ff0c00728c */ /* 0x000fe2000bf45270 */
[----:B------:R-:W-:Y:S01]  /*54b0*/  UMOV UR5, UR11 ;  /* 0x0000000b00057c82 */ /* 0x000fe20008000000 */
[----:B------:R-:W-:Y:S02]  /*54c0*/  UIMAD.WIDE.U32 UR10, UR6, UR16, URZ ;  /* 0x00000010060a72a5 */ /* 0x000fe4000f8e00ff */
[----:B------:R-:W-:Y:S03]  /*54d0*/  USHF.R.U32.HI UR8, URZ, UR45, UR5 ;  /* 0x0000002dff087299 */ /* 0x000fe60008011605 */
[----:B------:R-:W-:Y:S02]  /*54e0*/  UMOV UR5, UR19 ;  /* 0x0000001300057c82 */ /* 0x000fe40008000000 */
[----:B------:R-:W-:Y:S03]  /*54f0*/  @UP1 USHF.R.U32.HI UR4, URZ, UR17, UR5 ;  /* 0x00000011ff041299 */ /* 0x000fe60008011605 */
[----:B------:R-:W-:Y:S01]  /*5500*/  UMOV UR5, UR21 ;  /* 0x0000001500057c82 */ /* 0x000fe20008000000 */
[----:B------:R-:W-:Y:S02]  /*5510*/  UIMAD UR4, UR42, UR4, URZ ;  /* 0x000000042a0472a4 */ /* 0x000fe4000f8e02ff */
[----:B------:R-:W-:Y:S02]  /*5520*/  @UP1 USHF.R.U32.HI UR7, URZ, UR17, UR5 ;  /* 0x00000011ff071299 */ /* 0x000fe40008011605 */
[----:B------:R-:W-:Y:S02]  /*5530*/  USEL UR5, UR14, UR8, !UP0 ;  /* 0x000000080e057287 */ /* 0x000fe4000c000000 */
[----:B------:R-:W-:Y:S02]  /*5540*/  UIMAD UR8, UR42, UR7, URZ ;  /* 0x000000072a0872a4 */ /* 0x000fe4000f8e02ff */
[----:B------:R-:W-:Y:S03]  /*5550*/  UISETP.GE.AND UP0, UPT, UR6, UR4, UPT ;  /* 0x000000040600728c */ /* 0x000fe6000bf06270 */
[----:B------:R-:W-:Y:S01]  /*5560*/  UMOV UR4, UR11 ;  /* 0x0000000b00047c82 */ /* 0x000fe20008000000 */
[----:B------:R-:W-:Y:S02]  /*5570*/  UISETP.GE.OR UP0, UPT, UR5, UR8, UP0 ;  /* 0x000000080500728c */ /* 0x000fe40008706670 */
[----:B------:R-:W-:Y:S02]  /*5580*/  USHF.R.U32.HI UR4, URZ, UR17, UR4 ;  /* 0x00000011ff047299 */ /* 0x000fe40008011604 */
[----:B------:R-:W-:Y:S02]  /*5590*/  UIMAD.WIDE.U32 UR8, UR5, UR16, URZ ;  /* 0x00000010050872a5 */ /* 0x000fe4000f8e00ff */
[----:B------:R-:W-:Y:S04]  /*55a0*/  USEL UR10, UR6, UR4, !UP1 ;  /* 0x00000004060a7287 */ /* 0x000fe8000c800000 */
[----:B------:R-:W-:Y:S01]  /*55b0*/  UIADD3 UR11, UPT, UPT, -UR10, URZ, URZ ;  /* 0x000000ff0a0b7290 */ /* 0x000fe2000fffe1ff */
[----:B------:R-:W-:Y:S02]  /*55c0*/  @!UP0 UMOV UR4, UR9 ;  /* 0x0000000900048c82 */ /* 0x000fe40008000000 */
[----:B------:R-:W-:Y:S02]  /*55d0*/  @!UP0 USHF.R.U32.HI UR4, URZ, UR17, UR4 ;  /* 0x00000011ff048299 */ /* 0x000fe40008011604 */
[----:B------:R-:W-:Y:S02]  /*55e0*/  UIMAD UR8, UR42, UR11, UR6 ;  /* 0x0000000b2a0872a4 */ /* 0x000fe4000f8e0206 */
[----:B------:R-:W-:Y:S02]  /*55f0*/  @!UP0 USEL UR4, UR5, UR4, !UP1 ;  /* 0x0000000405048287 */ /* 0x000fe4000c800000 */
[----:B------:R-:W-:Y:S02]  /*5600*/  UISETP.NE.AND UP1, UPT, UR22, URZ, UPT ;  /* 0x000000ff1600728c */ /* 0x000fe4000bf25270 */
[----:B------:R-:W-:Y:S02]  /*5610*/  @!UP0 UIMAD UR8, UR7, UR8, UR4 ;  /* 0x00000008070882a4 */ /* 0x000fe4000f8e0204 */
[----:B------:R-:W-:Y:S02]  /*5620*/  @!UP0 UIADD3 UR9, UPT, UPT, UR10, -UR4, URZ ;  /* 0x800000040a098290 */ /* 0x000fe4000fffe0ff */
[----:B------:R-:W-:Y:S02]  /*5630*/  UIADD3 UR4, UPT, UPT, -UR5, URZ, URZ ;  /* 0x000000ff05047290 */ /* 0x000fe4000fffe1ff */
[----:B------:R-:W-:Y:S02]  /*5640*/  UIADD3 UR7, UPT, UPT, -UR6, URZ, URZ ;  /* 0x000000ff06077290 */ /* 0x000fe4000fffe1ff */
[----:B------:R-:W-:Y:S02]  /*5650*/  @!UP0 UIMAD UR6, UR9, UR42, UR5 ;  /* 0x0000002a090682a4 */ /* 0x000fe4000f8e0205 */
[----:B------:R-:W-:Y:S02]  /*5660*/  UIMAD UR14, UR15, UR4, UR14 ;  /* 0x000000040f0e72a4 */ /* 0x000fe4000f8e020e */
[----:B------:R-:W-:Y:S01]  /*5670*/  UIMAD UR13, UR46, UR7, UR13 ;  /* 0x000000072e0d72a4 */ /* 0x000fe2000f8e020d */
[----:B------:R-:W-:Y:S02]  /*5680*/  @!UP0 UMOV UR5, UR8 ;  /* 0x0000000800058c82 */ /* 0x000fe40008000000 */
[----:B------:R-:W-:Y:S02]  /*5690*/  UIMAD UR14, UR5, UR15, UR14 ;  /* 0x0000000f050e72a4 */ /* 0x000fe4000f8e020e */
[----:B------:R-:W-:Y:S11]  /*56a0*/  UIMAD UR13, UR6, UR46, UR13 ;  /* 0x0000002e060d72a4 */ /* 0x000ff6000f8e020d */
[----:B------:R-:W-:Y:S01]  /*56b0*/  @!UPT UIADD3 URZ, UPT, UPT, URZ, URZ, URZ ;  /* 0x000000fffffff290 */ /* 0x000fe2000fffe0ff */
.L_x_104:
[----:B------:R-:W3:Y:S01]  /*56c0*/  @!UP3 LDCU.128 UR20, c[0x0][0xb10] ;  /* 0x00016200ff14b7ac */ /* 0x000ee20008000c00 */
[----:B------:R-:W-:Y:S04]  /*56d0*/  ISETP.NE.U32.AND P0, PT, RZ, UR28, PT ;  /* 0x0000001cff007c0c */ /* 0x000fe8000bf05070 */
[----:B------:R-:W-:Y:S01]  /*56e0*/  ISETP.NE.AND.EX P0, PT, RZ, UR29, PT, P0 ;  /* 0x0000001dff007c0c */ /* 0x000fe2000bf05300 */
[----:B------:R-:W4:Y:S01]  /*56f0*/  @!UP3 LDCU UR5, c[0x0][0xb0c] ;  /* 0x00016180ff05b7ac */ /* 0x000f220008000800 */
[----:B------:R-:W-:Y:S02]  /*5700*/  USHF.L.U32 UR11, UR32, 0x7, URZ ;  /* 0x00000007200b7899 */ /* 0x000fe400080006ff */
[----:B------:R-:W-:Y:S02]  /*5710*/  USHF.L.U32 UR10, UR33, 0x6, URZ ;  /* 0x00000006210a7899 */ /* 0x000fe400080006ff */
[----:B---3--:R-:W-:Y:S07]  /*5720*/  UIMAD.WIDE.U32 UR6, UR14, UR20, URZ ;  /* 0x000000140e0672a5 */ /* 0x008fee000f8e00ff */
[----:B------:R-:W-:Y:S01]  /*5730*/  @!UP3 UMOV UR4, UR7 ;  /* 0x000000070004bc82 */ /* 0x000fe20008000000 */
[----:B----4-:R-:W-:Y:S02]  /*5740*/  @!UP3 UISETP.NE.AND UP0, UPT, UR5, 0x1, UPT ;  /* 0x000000010500b88c */ /* 0x010fe4000bf05270 */
[----:B------:R-:W-:Y:S02]  /*5750*/  @!UP3 USHF.R.U32.HI UR4, URZ, UR21, UR4 ;  /* 0x00000015ff04b299 */ /* 0x000fe40008011604 */
[----:B------:R-:W-:Y:S02]  /*5760*/  UIMAD.WIDE.U32 UR6, UR13, UR23, URZ ;  /* 0x000000170d0672a5 */ /* 0x000fe4000f8e00ff */
[----:B------:R-:W-:Y:S02]  /*5770*/  @!UP3 USEL UR8, UR14, UR4, !UP0 ;  /* 0x000000040e08b287 */ /* 0x000fe4000c000000 */
[----:B------:R-:W-:Y:S03]  /*5780*/  @!UP3 UISETP.NE.AND UP0, UPT, UR22, 0x1, UPT ;  /* 0x000000011600b88c */ /* 0x000fe6000bf05270 */
[----:B------:R-:W-:Y:S02]  /*5790*/  @!UP3 UMOV UR6, UR7 ;  /* 0x000000070006bc82 */ /* 0x000fe40008000000 */
[----:B------:R-:W3:Y:S02]  /*57a0*/  @!UP3 LDCU UR4, c[0x0][0xb20] ;  /* 0x00016400ff04b7ac */ /* 0x000ee40008000800 */
[----:B---3--:R-:W-:Y:S04]  /*57b0*/  @!UP3 USHF.R.U32.HI UR6, URZ, UR4, UR6 ;  /* 0x00000004ff06b299 */ /* 0x008fe80008011606 */
[----:B------:R-:W-:Y:S04]  /*57c0*/  @!UP3 USEL UR6, UR13, UR6, !UP0 ;  /* 0x000000060d06b287 */ /* 0x000fe8000c000000 */
[----:B------:R-:W-:Y:S02]  /*57d0*/  @!UP3 UIADD3 UR4, UPT, UPT, -UR8, UR6, URZ ;  /* 0x000000060804b290 */ /* 0x000fe4000fffe1ff */
[----:B------:R-:W-:Y:S02]  /*57e0*/  @!UP3 UIADD3 UR6, UPT, UPT, UR8, -UR6, URZ ;  /* 0x800000060806b290 */ /* 0x000fe4000fffe0ff */
[----:B------:R-:W-:Y:S02]  /*57f0*/  @!UP3 UIMAD UR14, UR4, UR5, UR14 ;  /* 0x00000005040eb2a4 */ /* 0x000fe4000f8e020e */
[----:B------:R-:W-:Y:S01]  /*5800*/  @!UP3 UIMAD UR13, UR6, UR22, UR13 ;  /* 0x00000016060db2a4 */ /* 0x000fe2000f8e020d */
[----:B------:R-:W-:Y:S11]  /*5810*/  BRA.U UP4, `(.L_x_105) ;  /* 0x0000000104107547 */ /* 0x000ff6000b800000 */
[----:B--2---:R-:W-:Y:S04]  /*5820*/  MOV R0, UR35 ;  /* 0x0000002300007c02 */ /* 0x004fe80008000f00 */
[----:B------:R-:W-:Y:S04]  /*5830*/  SHF.L.U32 R5, R0, 0x1f, RZ ;  /* 0x0000001f00057819 */ /* 0x000fe800000006ff */
[----:B------:R-:W2:Y:S02]  /*5840*/  SYNCS.PHASECHK.TRANS64.TRYWAIT P1, [UR24+0x178], R5 ;  /* 0x00017805ff0075a7 */ /* 0x000ea40008021118 */
[----:B--2---:R-:W-:Y:S05]  /*5850*/  @!P1 BRA `(.L_x_106) ;  /* 0x0000004400209947 */ /* 0x004fea0003800000 */
.L_x_105:
[----:B------:R-:W-:Y:S05]  /*5860*/  BRA.U !UP6, `(.L_x_107) ;  /* 0x000000010e387547 */ /* 0x000fea000b800000 */
[----:B------:R-:W-:Y:S01]  /*5870*/  UPLOP3.LUT UP1, UPT, UPT, UPT, UP5, 0x80, 0x8 ;  /* 0x000000000008789c */ /* 0x000fe20003f2f050 */
[----:B--2---:R-:W-:Y:S01]  /*5880*/  HFMA2 R0, -RZ, RZ, 0, 5.9604644775390625e-08 ;  /* 0x00000001ff007431 */ /* 0x004fe200000001ff */
[----:B------:R-:W2:Y:S01]  /*5890*/  LDCU.64 UR8, c[0x0][0x358] ;  /* 0x00006b00ff0877ac */ /* 0x000ea20008000a00 */
[----:B------:R-:W-:Y:S03]  /*58a0*/  IMAD.MOV.U32 R84, RZ, RZ, 0x1 ;  /* 0x00000001ff547424 */ /* 0x000fe600078e00ff */
[----:B------:R-:W-:Y:S05]  /*58b0*/  PLOP3.LUT P1, PT, PT, PT, UP1, 0x80, 0x8 ;  /* 0x000000000008781c */ /* 0x000fea0003f2f018 */
[----:B------:R-:W3:Y:S01]  /*58c0*/  @UP1 LDCU.64 UR4, c[0x0][0x888] ;  /* 0x00011100ff0417ac */ /* 0x000ee20008000a00 */
[----:B------:R-:W-:Y:S07]  /*58d0*/  @UP1 UIMAD UR6, UR36, UR28, URZ ;  /* 0x0000001c240612a4 */ /* 0x000fee000f8e02ff */
[----:B------:R-:W-:Y:S01]  /*58e0*/  @!P1 PRMT R84, R0, 0x7610, R84 ;  /* 0x0000761000549816 */ /* 0x000fe20000000054 */
[----:B---3--:R-:W-:Y:S06]  /*58f0*/  @UP1 UIMAD.WIDE UR4, UR6, 0x4, UR4 ;  /* 0x00000004060418a5 */ /* 0x008fec000f8e0204 */
[----:B------:R-:W-:Y:S01]  /*5900*/  IMAD.U32 R4, RZ, RZ, UR4 ;  /* 0x00000004ff047e24 */ /* 0x000fe2000f8e00ff */
[----:B------:R-:W-:Y:S04]  /*5910*/  MOV R5, UR5 ;  /* 0x0000000500057c02 */ /* 0x000fe80008000f00 */
[----:B------:R-:W3:Y:S01]  /*5920*/  @!UP1 LDCU UR4, c[0x0][0x880] ;  /* 0x00011000ff0497ac */ /* 0x000ee20008000800 */
[----:B--2--5:R4:W5:Y:S02]  /*5930*/  @P1 LDG.E R41, desc[UR8][R4.64] ;  /* 0x0000000804291981 */ /* 0x024964000c1e1900 */
[----:B---34-:R-:W-:Y:S07]  /*5940*/  @!P1 IMAD.U32 R41, RZ, RZ, UR4 ;  /* 0x00000004ff299e24 */ /* 0x018fee000f8e00ff */
.L_x_107:
[----:B-----5:R-:W-:Y:S01]  /*5950*/  @!P0 FSETP.EQ.AND P2, PT, R41, RZ, PT ;  /* 0x000000ff2900820b */ /* 0x020fe20003f42000 */
[----:B------:R-:W-:Y:S01]  /*5960*/  @!UPT UIADD3 URZ, UPT, UPT, URZ, URZ, URZ ;  /* 0x000000fffffff290 */ /* 0x000fe2000fffe0ff */
[----:B------:R-:W-:Y:S11]  /*5970*/  @!P0 BRA `(.L_x_108) ;  /* 0x0000000000148947 */ /* 0x000ff60003800000 */
[----:B------:R-:W-:Y:S02]  /*5980*/  LOP3.LUT P0, RZ, R84, 0xff, RZ, 0xc0, !PT ;  /* 0x000000ff54ff7812 */ /* 0x000fe4000780c0ff */
[----:B------:R-:W-:Y:S04]  /*5990*/  PLOP3.LUT P2, PT, PT, PT, UP1, 0x80, 0x8 ;  /* 0x000000000008781c */ /* 0x000fe80003f4f018 */
[----:B------:R-:W-:Y:S07]  /*59a0*/  PLOP3.LUT P2, PT, P2, PT, PT, 0x8, 0x80 ;  /* 0x000000000080781c */ /* 0x000fee000174e170 */
[----:B------:R-:W-:Y:S11]  /*59b0*/  @P0 FSETP.EQ.AND P2, PT, R41, RZ, PT ;  /* 0x000000ff2900020b */ /* 0x000ff60003f42000 */
[----:B------:R-:W-:Y:S02]  /*59c0*/  @!UPT UIADD3 URZ, UPT, UPT, URZ, URZ, URZ ;  /* 0x000000fffffff290 */ /* 0x000fe4000fffe0ff */
.L_x_108:
[----:B------:R-:W-:Y:S01]  /*59d0*/  ULEA UR4, UR25, UR24, 0x3 ;  /* 0x0000001819047291 */ /* 0x000fe2000f8e18ff */
[----:B--2---:R-:W-:Y:S02]  /*59e0*/  SHF.L.U32 R5, R11, 0x1f, RZ ;  /* 0x0000001f0b057819 */ /* 0x004fe400000006ff */
[----:B------:R-:W-:Y:S04]  /*59f0*/  ELECT P1, URZ, PT ;  /* 0x0000000000ff782f */ /* 0x000fe80003820000 */
[----:B------:R-:W-:Y:S02]  /*5a00*/  PLOP3.LUT P1, PT, P2, P1, PT, 0xf2, 0x2f ;  /* 0x00000000002f781c */ /* 0x000fe40001723e72 */
[----:B------:R-:W2:Y:S02]  /*5a10*/  SYNCS.PHASECHK.TRANS64.TRYWAIT P0, [UR4+0x158], R5 ;  /* 0x00015805ff0075a7 */ /* 0x000ea40008001104 */
[----:B--2---:R-:W-:Y:S09]  /*5a20*/  @!P0 BRA `(.L_x_109) ;  /* 0x0000004000c48947 */ /* 0x004ff20003800000 */
.L_x_215:
[----:B------:R-:W3:Y:S01]  /*5a30*/  S2UR UR21, SR_CgaCtaId ;  /* 0x00000000001579c3 */ /* 0x000ee20000008800 */
[----:B------:R-:W-:Y:S01]  /*5a40*/  VOTEU.ALL UP0, P1 ;  /* 0x0000000000ff7886 */ /* 0x000fe20000800000 */
[----:B------:R-:W-:Y:S01]  /*5a50*/  @!P1 IADD3 R4, P0, PT, R12, 0x580, RZ ;  /* 0x000005800c049810 */ /* 0x000fe20007f1e0ff */
[----:B------:R-:W-:Y:S01]  /*5a60*/  UIADD3 UR9, UPT, UPT, UR4, 0x140, URZ ;  /* 0x0000014004097890 */ /* 0x000fe2000fffe0ff */
[----:B------:R-:W-:Y:S01]  /*5a70*/  VIADD R10, R10, 0x1 ;  /* 0x000000010a0a7836 */ /* 0x000fe20000000000 */
[----:B------:R-:W-:Y:S01]  /*5a80*/  UMOV UR22, 0x0 ;  /* 0x0000000000167882 */ /* 0x000fe20000000000 */
[----:B------:R-:W-:Y:S01]  /*5a90*/  @!UP0 ULEA UR5, UR25, UR24, 0xd ;  /* 0x0000001819058291 */ /* 0x000fe2000f8e68ff */
[----:B------:R-:W-:Y:S01]  /*5aa0*/  @!P1 IMAD.X R2, RZ, RZ, R13, P0 ;  /* 0x000000ffff029224 */ /* 0x000fe200000e060d */
[----:B------:R-:W-:Y:S01]  /*5ab0*/  @!P1 R2UR UR7, R4 ;  /* 0x00000000040792ca */ /* 0x000fe200000e0000 */
[----:B------:R-:W-:Y:S01]  /*5ac0*/  UMOV UR23, 0x10000000 ;  /* 0x1000000000177882 */ /* 0x000fe20000000000 */
[----:B------:R-:W-:Y:S02]  /*5ad0*/  @!UP0 UIADD3 UR8, UPT, UPT, UR5, 0x400, URZ ;  /* 0x0000040005088890 */ /* 0x000fe4000fffe0ff */
[----:B------:R-:W-:Y:S01]  /*5ae0*/  UIADD3 UR5, UPT, UPT, UR25, 0x1, URZ ;  /* 0x0000000119057890 */ /* 0x000fe2000fffe0ff */
[----:B------:R-:W-:Y:S03]  /*5af0*/  UMOV UR12, UR36 ;  /* 0x00000024000c7c82 */ /* 0x000fe60008000000 */
[----:B------:R-:W-:Y:S04]  /*5b00*/  UISETP.NE.AND UP0, UPT, UR5, 0x3, UPT ;  /* 0x000000030500788c */ /* 0x000fe8000bf05270 */
[----:B------:R-:W-:Y:S01]  /*5b10*/  USEL UR6, UR5, URZ, UP0 ;  /* 0x000000ff05067287 */ /* 0x000fe20008000000 */
[----:B------:R-:W-:Y:S01]  /*5b20*/  @!P1 R2UR UR5, R2 ;  /* 0x00000000020592ca */ /* 0x000fe200000e0000 */
[----:B------:R-:W-:Y:S01]  /*5b30*/  IMAD.U32 R4, RZ, RZ, UR7 ;  /* 0x00000007ff047e24 */ /* 0x000fe2000f8e00ff */
[----:B------:R-:W-:Y:S01]  /*5b40*/  USEL UR20, URZ, 0x1, UP0 ;  /* 0x00000001ff147887 */ /* 0x000fe20008000000 */
[----:B------:R-:W-:Y:S01]  /*5b50*/  @!P1 IMAD.MOV.U32 R2, RZ, RZ, 0x2000 ;  /* 0x00002000ff029424 */ /* 0x000fe200078e00ff */
[----:B------:R-:W-:Y:S01]  /*5b60*/  VOTEU.ALL UP0, P1 ;  /* 0x0000000000ff7886 */ /* 0x000fe20000800000 */
[----:B---3--:R-:W-:Y:S01]  /*5b70*/  UPRMT UR7, UR21, 0x654, UR9 ;  /* 0x0000065415077896 */ /* 0x008fe20008000009 */
[----:B------:R-:W-:Y:S02]  /*5b80*/  @!P1 R2UR UR18, R4 ;  /* 0x00000000041292ca */ /* 0x000fe400000e0000 */
[----:B------:R-:W-:Y:S04]  /*5b90*/  LOP3.LUT R11, R11, UR20, RZ, 0x3c, !PT ;  /* 0x000000140b0b7c12 */ /* 0x000fe8000f8e3cff */
[----:B--2---:R-:W-:Y:S01]  /*5ba0*/  SHF.L.U32 R0, R11, 0x1f, RZ ;  /* 0x0000001f0b007819 */ /* 0x004fe200000006ff */
[----:B------:R-:W-:Y:S01]  /*5bb0*/  IMAD.U32 R5, RZ, RZ, UR5 ;  /* 0x00000005ff057e24 */ /* 0x000fe2000f8e00ff */
[----:B------:R-:W-:Y:S04]  /*5bc0*/  ULEA UR5, UR6, UR24, 0x3 ;  /* 0x0000001806057291 */ /* 0x000fe8000f8e18ff */
[----:B------:R-:W-:Y:S11]  /*5bd0*/  @!P1 R2UR UR19, R5 ;  /* 0x00000000051392ca */ /* 0x000ff600000e0000 */
[----:B------:R-:W-:Y:S02]  /*5be0*/  @!UPT UIADD3 URZ, UPT, UPT, URZ, URZ, URZ ;  /* 0x000000fffffff290 */ /* 0x000fe4000fffe0ff */
[----:B------:R2:W-:Y:S01]  /*5bf0*/  @!UP0 UTMALDG.3D [UR8], [UR18], desc[UR22] ;  /* 0x00001608120085b4 */ /* 0x0005e20008011000 */
[----:B------:R2:W-:Y:S01]  /*5c00*/  @!P1 SYNCS.ARRIVE.TRANS64.RED.A0TR RZ, [UR4+0x140], R2 ;  /* 0x00014002ffff99a7 */ /* 0x0005e20008300404 */
[----:B------:R-:W-:Y:S01]  /*5c10*/  SYNCS.ARRIVE.TRANS64.RED.A1T0 RZ, [UR7], RZ ;  /* 0x000000ffffff79a7 */ /* 0x000fe20008100407 */
[----:B------:R-:W3:Y:S02]  /*5c20*/  SYNCS.PHASECHK.TRANS64.TRYWAIT P0, [UR5+0x158], R0 ;  /* 0x00015800ff0075a7 */ /* 0x000ee40008001105 */
[----:B--23--:R-:W-:Y:S05]  /*5c30*/  @!P0 BRA `(.L_x_110) ;  /* 0x0000004000588947 */ /* 0x00cfea0003800000 */
.L_x_217:
[----:B------:R-:W3:Y:S01]  /*5c40*/  S2UR UR23, SR_CgaCtaId ;  /* 0x00000000001779c3 */ /* 0x000ee20000008800 */
[----:B------:R-:W-:Y:S01]  /*5c50*/  UIADD3 UR9, UPT, UPT, UR5, 0x140, URZ ;  /* 0x0000014005097890 */ /* 0x000fe2000fffe0ff */
[----:B------:R-:W-:Y:S01]  /*5c60*/  @!P1 IADD3 R2, P0, PT, R12, 0x580, RZ ;  /* 0x000005800c029810 */ /* 0x000fe20007f1e0ff */
[----:B------:R-:W-:Y:S01]  /*5c70*/  UPLOP3.LUT UP4, UPT, UPT, UPT, UPT, 0x80, 0x8 ;  /* 0x000000000008789c */ /* 0x000fe20003f8f070 */
[----:B------:R-:W-:Y:S01]  /*5c80*/  R2UR UR22, R86 ;  /* 0x00000000561672ca */ /* 0x000fe200000e0000 */
[----:B------:R-:W-:Y:S01]  /*5c90*/  UMOV UR20, 0x0 ;  /* 0x0000000000147882 */ /* 0x000fe20000000000 */
[----:B------:R-:W-:Y:S01]  /*5ca0*/  UMOV UR21, 0x10000000 ;  /* 0x1000000000157882 */ /* 0x000fe20000000000 */
[----:B------:R-:W-:Y:S01]  /*5cb0*/  UMOV UR12, UR36 ;  /* 0x00000024000c7c82 */ /* 0x000fe20008000000 */
[----:B------:R-:W-:Y:S01]  /*5cc0*/  VOTEU.ALL UP0, P1 ;  /* 0x0000000000ff7886 */ /* 0x000fe20000800000 */
[----:B--2---:R-:W-:Y:S01]  /*5cd0*/  @!P1 IMAD.X R0, RZ, RZ, R13, P0 ;  /* 0x000000ffff009224 */ /* 0x004fe200000e060d */
[----:B------:R-:W-:Y:S01]  /*5ce0*/  R2UR UR19, R87 ;  /* 0x00000000571372ca */ /* 0x000fe200000e0000 */
[----:B------:R-:W-:Y:S01]  /*5cf0*/  UMOV UR36, UR26 ;  /* 0x0000001a00247c82 */ /* 0x000fe20008000000 */
[C---:B------:R-:W-:Y:S01]  /*5d00*/  ISETP.NE.AND P0, PT, R10.reuse, 0x2, PT ;  /* 0x000000020a00780c */ /* 0x040fe20003f05270 */
[----:B------:R-:W-:Y:S02]  /*5d10*/  @!UP0 ULEA UR4, UR6, UR24, 0xd ;  /* 0x0000001806048291 */ /* 0x000fe4000f8e68ff */
[----:B------:R-:W-:Y:S01]  /*5d20*/  @!UP0 UIADD3 UR10, UPT, UPT, UR10, 0x20, URZ ;  /* 0x000000200a0a8890 */ /* 0x000fe2000fffe0ff */
[----:B------:R-:W-:Y:S01]  /*5d30*/  SEL R10, R10, RZ, P0 ;  /* 0x000000ff0a0a7207 */ /* 0x000fe20000000000 */
[----:B------:R-:W-:Y:S02]  /*5d40*/  @!UP0 UIADD3 UR8, UPT, UPT, UR4, 0x400, URZ ;  /* 0x0000040004088890 */ /* 0x000fe4000fffe0ff */
[----:B------:R-:W-:Y:S01]  /*5d50*/  UIADD3 UR4, UPT, UPT, UR6, 0x1, URZ ;  /* 0x0000000106047890 */ /* 0x000fe2000fffe0ff */
[----:B------:R-:W-:Y:S01]  /*5d60*/  @!P1 R2UR UR6, R2 ;  /* 0x00000000020692ca */ /* 0x000fe200000e0000 */
[----:B------:R-:W-:Y:S02]  /*5d70*/  UIADD3 UR33, UPT, UPT, UR13, UR22, URZ ;  /* 0x000000160d217290 */ /* 0x000fe4000fffe0ff */
[----:B------:R-:W-:Y:S02]  /*5d80*/  UISETP.NE.AND UP0, UPT, UR4, 0x3, UPT ;  /* 0x000000030400788c */ /* 0x000fe4000bf05270 */
[----:B------:R-:W-:Y:S02]  /*5d90*/  UIADD3 UR32, UPT, UPT, UR14, UR19, URZ ;  /* 0x000000130e207290 */ /* 0x000fe4000fffe0ff */
[----:B------:R-:W-:Y:S01]  /*5da0*/  USEL UR25, UR4, URZ, UP0 ;  /* 0x000000ff04197287 */ /* 0x000fe20008000000 */
[----:B------:R-:W-:Y:S01]  /*5db0*/  @!P1 R2UR UR4, R0 ;  /* 0x00000000000492ca */ /* 0x000fe200000e0000 */
[----:B------:R-:W-:Y:S01]  /*5dc0*/  USEL UR18, URZ, 0x1, UP0 ;  /* 0x00000001ff127887 */ /* 0x000fe20008000000 */
[----:B------:R-:W-:Y:S01]  /*5dd0*/  SEL R0, RZ, 0x1, P0 ;  /* 0x00000001ff007807 */ /* 0x000fe20000000000 */
[----:B------:R-:W-:Y:S02]  /*5de0*/  VOTEU.ALL UP0, P1 ;  /* 0x0000000000ff7886 */ /* 0x000fe40000800000 */
[----:B------:R-:W-:Y:S01]  /*5df0*/  IMAD.U32 R4, RZ, RZ, UR6 ;  /* 0x00000006ff047e24 */ /* 0x000fe2000f8e00ff */
[----:B------:R-:W-:Y:S02]  /*5e00*/  LOP3.LUT R9, R9, R0, RZ, 0x3c, !PT ;  /* 0x0000000009097212 */ /* 0x000fe400078e3cff */
[----:B------:R-:W-:Y:S02]  /*5e10*/  LOP3.LUT R11, R11, UR18, RZ, 0x3c, !PT ;  /* 0x000000120b0b7c12 */ /* 0x000fe4000f8e3cff */
[----:B------:R-:W-:Y:S03]  /*5e20*/  @!P1 R2UR UR6, R4 ;  /* 0x00000000040692ca */ /* 0x000fe600000e0000 */
[----:B------:R-:W-:Y:S01]  /*5e30*/  IMAD.U32 R5, RZ, RZ, UR4 ;  /* 0x00000004ff057e24 */ /* 0x000fe2000f8e00ff */
[----:B---3--:R-:W-:Y:S04]  /*5e40*/  UPRMT UR4, UR23, 0x654, UR9 ;  /* 0x0000065417047896 */ /* 0x008fe80008000009 */
[----:B------:R-:W-:Y:S11]  /*5e50*/  @!P1 R2UR UR7, R5 ;  /* 0x00000000050792ca */ /* 0x000ff600000e0000 */
[----:B------:R-:W-:Y:S02]  /*5e60*/  @!UPT UIADD3 URZ, UPT, UPT, URZ, URZ, URZ ;  /* 0x000000fffffff290 */ /* 0x000fe4000fffe0ff */
[----:B------:R2:W-:Y:S01]  /*5e70*/  @!UP0 UTMALDG.3D [UR8], [UR6], desc[UR20] ;  /* 0x00001408060085b4 */ /* 0x0005e20008011000 */
[----:B------:R2:W-:Y:S01]  /*5e80*/  @!P1 SYNCS.ARRIVE.TRANS64.RED.A0TR RZ, [UR5+0x140], R3 ;  /* 0x00014003ffff99a7 */ /* 0x0005e20008300405 */
[----:B------:R-:W-:Y:S01]  /*5e90*/  SYNCS.ARRIVE.TRANS64.RED.A1T0 RZ, [UR4], RZ ;  /* 0x000000ffffff79a7 */ /* 0x000fe20008100404 */
[----:B------:R-:W-:Y:S05]  /*5ea0*/  BRA.U UP2, `(.L_x_111) ;  /* 0xfffffff102c87547 */ /* 0x000fea000b83ffff */
[----:B------:R-:W-:Y:S01]  /*5eb0*/  UIADD3 UR24, UPT, UPT, UR24, 0x158, URZ ;  /* 0x0000015818187890 */ /* 0x000fe2000fffe0ff */
[----:B--2---:R-:W-:-:S03]  /*5ec0*/  SHF.L.U32 R3, R11, 0x1f, RZ ;  /* 0x0000001f0b037819 */ /* 0x004fc600000006ff */
[----:B------:R-:W-:-:S09]  /*5ed0*/  ULEA UR4, UR25, UR24, 0x3 ;  /* 0x0000001819047291 */ /* 0x000fd2000f8e18ff */
[----:B------:R-:W2:Y:S02]  /*5ee0*/  SYNCS.PHASECHK.TRANS64.TRYWAIT P0, [UR4], R3 ;  /* 0x00000003ff0075a7 */ /* 0x000ea40008001104 */
[----:B--2---:R-:W-:Y:S05]  /*5ef0*/  @!P0 BRA `(.L_x_112) ;  /* 0x0000003c00c08947 */ /* 0x004fea0003800000 */
.L_x_219:
[----:B------:R-:W-:-:S04]  /*5f00*/  UIADD3 UR4, UPT, UPT, UR25, 0x1, URZ ;  /* 0x0000000119047890 */ /* 0x000fc8000fffe0ff */
[----:B------:R-:W-:-:S04]  /*5f10*/  UISETP.NE.AND UP0, UPT, UR4, 0x3, UPT ;  /* 0x000000030400788c */ /* 0x000fc8000bf05270 */
[----:B------:R-:W-:Y:S02]  /*5f20*/  USEL UR6, URZ, 0x1, UP0 ;  /* 0x00000001ff067887 */ /* 0x000fe40008000000 */
[----:B------:R-:W-:-:S04]  /*5f30*/  USEL UR4, UR4, URZ, UP0 ;  /* 0x000000ff04047287 */ /* 0x000fc80008000000 */
[----:B------:R-:W-:Y:S01]  /*5f40*/  ULEA UR5, UR4, UR24, 0x3 ;  /* 0x0000001804057291 */ /* 0x000fe2000f8e18ff */
[----:B------:R-:W-:-:S04]  /*5f50*/  LOP3.LUT R11, R11, UR6, RZ, 0x3c, !PT ;  /* 0x000000060b0b7c12 */ /* 0x000fc8000f8e3cff */
[----:B--2---:R-:W-:-:S04]  /*5f60*/  SHF.L.U32 R3, R11, 0x1f, RZ ;  /* 0x0000001f0b037819 */ /* 0x004fc800000006ff */
[----:B------:R-:W2:Y:S02]  /*5f70*/  SYNCS.PHASECHK.TRANS64.TRYWAIT P0, [UR5], R3 ;  /* 0x00000003ff0075a7 */ /* 0x000ea40008001105 */
[----:B--2---:R-:W-:Y:S05]  /*5f80*/  @!P0 BRA `(.L_x_113) ;  /* 0x0000003c00b48947 */ /* 0x004fea0003800000 */
.L_x_221:
[----:B------:R-:W-:-:S04]  /*5f90*/  UIADD3 UR4, UPT, UPT, UR4, 0x1, URZ ;  /* 0x0000000104047890 */ /* 0x000fc8000fffe0ff */
[----:B------:R-:W-:-:S04]  /*5fa0*/  UISETP.NE.AND UP0, UPT, UR4, 0x3, UPT ;  /* 0x000000030400788c */ /* 0x000fc8000bf05270 */
[----:B------:R-:W-:Y:S02]  /*5fb0*/  USEL UR5, URZ, 0x1, UP0 ;  /* 0x00000001ff057887 */ /* 0x000fe40008000000 */
[----:B------:R-:W-:-:S04]  /*5fc0*/  USEL UR4, UR4, URZ, UP0 ;  /* 0x000000ff04047287 */ /* 0x000fc80008000000 */
[----:B------:R-:W-:Y:S01]  /*5fd0*/  ULEA UR4, UR4, UR24, 0x3 ;  /* 0x0000001804047291 */ /* 0x000fe2000f8e18ff */
[----:B--2---:R-:W-:-:S04]  /*5fe0*/  LOP3.LUT R3, R11, UR5, RZ, 0x3c, !PT ;  /* 0x000000050b037c12 */ /* 0x004fc8000f8e3cff */
[----:B------:R-:W-:Y:S01]  /*5ff0*/  SHF.L.U32 R3, R3, 0x1f, RZ ;  /* 0x0000001f03037819 */ /* 0x000fe200000006ff */
[----:B------:R-:W-:-:S07]  /*6000*/  IMAD.U32 R0, RZ, RZ, UR4 ;  /* 0x00000004ff007e24 */ /* 0x000fce000f8e00ff */
.L_x_114:
[----:B--2---:R2:W3:Y:S02]  /*6010*/  SYNCS.PHASECHK.TRANS64.TRYWAIT P0, [R0+URZ], R3 ;  /* 0x00000003000075a7 */ /* 0x0044e400080011ff */
[----:B---3--:R-:W-:Y:S05]  /*6020*/  @!P0 NANOSLEEP.SYNCS 0x989680 ;  /* 0x009896800000895d */ /* 0x008fea0003900000 */
[----:B------:R-:W3:Y:S02]  /*6030*/  @!P0 SYNCS.PHASECHK.TRANS64 P0, [R0+URZ], R3 ;  /* 0x00000003000085a7 */ /* 0x000ee400080010ff */
[----:B-1-3--:R-:W-:Y:S05]  /*6040*/  @P0 EXIT ;  /* 0x000000000000094d */ /* 0x00afea0003800000 */
[----:B------:R-:W-:Y:S05]  /*6050*/  BRA `(.L_x_114) ;  /* 0xfffffffc00ec7947 */ /* 0x000fea000383ffff */
.L_x_102:
[----:B------:R-:W-:-:S06]  /*6060*/  UISETP.GE.AND UP0, UPT, UR20, 0x4, UPT ;  /* 0x000000041400788c */ /* 0x000fcc000bf06270 */
[----:B------:R-:W-:-:S13]  /*6070*/  PLOP3.LUT P0, PT, PT, PT, UP0, 0x80, 0x8 ;  /* 0x000000000008781c */ /* 0x000fda0003f0f008 */
[----:B-1----:R-:W-:Y:S05]  /*6080*/  @!P0 EXIT ;  /* 0x000000000000894d */ /* 0x002fea0003800000 */
[----:B------:R-:W1:Y:S08]  /*6090*/  S2UR UR4, SR_CgaCtaId ;  /* 0x00000000000479c3 */ /* 0x000e700000008800 */
[----:B------:R-:W-:Y:S01]  /*60a0*/  BAR.SYNC.DEFER_BLOCKING 0x6, 0xa0 ;  /* 0x0182800000007b1d */ /* 0x000fe20000010000 */
[C---:B------:R-:W-:Y:S01]  /*60b0*/  IMAD.SHL.U32 R2, R92.reuse, 0x20, RZ ;  /* 0x000000205c027824 */ /* 0x040fe200078e00ff */
[C---:B------:R-:W-:Y:S01]  /*60c0*/  LOP3.LUT R93, R92.reuse, 0x2, RZ, 0xc0, !PT ;  /* 0x000000025c5d7812 */ /* 0x040fe200078ec0ff */
[C---:B------:R-:W-:Y:S01]  /*60d0*/  IMAD.SHL.U32 R97, R92.reuse, 0x4, RZ ;  /* 0x000000045c617824 */ /* 0x040fe200078e00ff */
[C---:B------:R-:W-:Y:S01]  /*60e0*/  LOP3.LUT R98, R92.reuse, 0x60, RZ, 0xc0, !PT ;  /* 0x000000605c627812 */ /* 0x040fe200078ec0ff */
[----:B------:R-:W-:Y:S01]  /*60f0*/  IMAD.U32 R37, R92, 0x10000, RZ ;  /* 0x000100005c257824 */ /* 0x000fe200078e00ff */
[----:B------:R-:W-:-:S02]  /*6100*/  UMOV UR47, 0x400 ;  /* 0x00000400002f7882 */ /* 0x000fc40000000000 */
[----:B------:R-:W2:Y:S01]  /*6110*/  LDC.64 R78, c[0x0][0x8b0] ;  /* 0x00022c00ff4e7b82 */ /* 0x000ea20000000a00 */
[----:B------:R-:W-:Y:S01]  /*6120*/  LOP3.LUT R4, R2, 0xc0, RZ, 0xc0, !PT ;  /* 0x000000c002047812 */ /* 0x000fe200078ec0ff */
[----:B------:R-:W-:Y:S01]  /*6130*/  HFMA2 R36, -RZ, RZ, 0, 0 ;  /* 0x00000000ff247431 */ /* 0x000fe200000001ff */
[----:B------:R-:W-:Y:S02]  /*6140*/  LOP3.LUT R92, R92, 0x4, RZ, 0xc0, !PT ;  /* 0x000000045c5c7812 */ /* 0x000fe400078ec0ff */
[----:B------:R-:W-:Y:S02]  /*6150*/  CS2R R94, SRZ ;  /* 0x00000000005e7805 */ /* 0x000fe4000001ff00 */
[----:B------:R-:W-:Y:S01]  /*6160*/  LOP3.LUT R97, R4, 0x18, R97, 0xf8, !PT ;  /* 0x0000001804617812 */ /* 0x000fe200078ef861 */
[----:B------:R-:W-:Y:S01]  /*6170*/  IMAD.MOV.U32 R91, RZ, RZ, RZ ;  /* 0x000000ffff5b7224 */ /* 0x000fe200078e00ff */
[----:B------:R-:W-:Y:S01]  /*6180*/  LOP3.LUT R37, R37, 0x600000, RZ, 0xc0, !PT ;  /* 0x0060000025257812 */ /* 0x000fe200078ec0ff */
[----:B------:R-:W3:Y:S01]  /*6190*/  LDC.64 R76, c[0x0][0x8a8] ;  /* 0x00022a00ff4c7b82 */ /* 0x000ee20000000a00 */
[C---:B------:R-:W-:Y:S01]  /*61a0*/  IADD3 R96, PT, PT, -R92.reuse, 0x2, RZ ;  /* 0x000000025c607810 */ /* 0x040fe20007ffe1ff */
[----:B------:R-:W-:Y:S01]  /*61b0*/  IMAD.MOV R93, RZ, RZ, -R93 ;  /* 0x000000ffff5d7224 */ /* 0x000fe200078e0a5d */
[----:B------:R-:W-:Y:S01]  /*61c0*/  LOP3.LUT R97, R97, 0xf20, R2, 0xf8, !PT ;  /* 0x00000f2061617812 */ /* 0x000fe200078ef802 */
[----:B------:R-:W4:Y:S01]  /*61d0*/  LDCU UR62, c[0x0][0x370] ;  /* 0x00006e00ff3e77ac */ /* 0x000f220008000800 */
[----:B------:R-:W-:Y:S01]  /*61e0*/  IADD3 R92, PT, PT, -R92, RZ, RZ ;  /* 0x000000ff5c5c7210 */ /* 0x000fe20007ffe1ff */
[----:B------:R-:W-:Y:S01]  /*61f0*/  IMAD.SHL.U32 R96, R96, 0x10, RZ ;  /* 0x0000001060607824 */ /* 0x000fe200078e00ff */
[----:B-1----:R-:W-:Y:S01]  /*6200*/  ULEA UR47, UR4, UR47, 0x18 ;  /* 0x0000002f042f7291 */ /* 0x002fe2000f8ec0ff */
[----:B------:R-:W1:Y:S01]  /*6210*/  LDCU.64 UR4, c[0x0][0x890] ;  /* 0x00011200ff0477ac */ /* 0x000e620008000a00 */
[----:B------:R-:W-:Y:S01]  /*6220*/  UMOV UR54, 0x1 ;  /* 0x0000000100367882 */ /* 0x000fe20000000000 */
[----:B------:R-:W-:Y:S01]  /*6230*/  UMOV UR46, URZ ;  /* 0x000000ff002e7c82 */ /* 0x000fe20008000000 */
[----:B------:R-:W2:Y:S05]  /*6240*/  LDCU UR43, c[0x0][0xb0c] ;  /* 0x00016180ff2b77ac */ /* 0x000eaa0008000800 */
[----:B------:R-:W4:Y:S01]  /*6250*/  LDS R0, [UR47+0x230] ;  /* 0x0002302fff007984 */ /* 0x000f220008000800 */
[----:B------:R-:W2:Y:S01]  /*6260*/  LDCU UR39, c[0x0][0xb30] ;  /* 0x00016600ff2777ac */ /* 0x000ea20008000800 */
[----:B------:R-:W2:Y:S01]  /*6270*/  LDCU.64 UR60, c[0x0][0x888] ;  /* 0x00011100ff3c77ac */ /* 0x000ea20008000a00 */
[----:B-1----:R-:W-:Y:S01]  /*6280*/  IMAD.U32 R100, RZ, RZ, UR4 ;  /* 0x00000004ff647e24 */ /* 0x002fe2000f8e00ff */
[----:B------:R-:W-:Y:S01]  /*6290*/  UIADD3 UR4, UPT, UPT, UR47, 0x400, URZ ;  /* 0x000004002f047890 */ /* 0x000fe2000fffe0ff */
[----:B------:R-:W-:Y:S01]  /*62a0*/  IMAD.U32 R99, RZ, RZ, UR5 ;  /* 0x00000005ff637e24 */ /* 0x000fe2000f8e00ff */
[----:B------:R-:W1:Y:S04]  /*62b0*/  LDCU.64 UR40, c[0x0][0xb28] ;  /* 0x00016500ff2877ac */ /* 0x000e680008000a00 */
[----:B------:R-:W-:Y:S01]  /*62c0*/  LEA R97, R97, UR4, 0x1 ;  /* 0x0000000461617c11 */ /* 0x000fe2000f8e08ff */
[----:B------:R-:W1:Y:S01]  /*62d0*/  LDCU.128 UR56, c[0x0][0xb10] ;  /* 0x00016200ff3877ac */ /* 0x000e620008000c00 */
[----:B------:R-:W1:Y:S01]  /*62e0*/  LDCU UR55, c[0x0][0x374] ;  /* 0x00006e80ff3777ac */ /* 0x000e620008000800 */
[----:B------:R-:W-:Y:S01]  /*62f0*/  UMOV UR53, URZ ;  /* 0x000000ff00357c82 */ /* 0x000fe20008000000 */
[----:B------:R-:W-:Y:S01]  /*6300*/  UMOV UR52, URZ ;  /* 0x000000ff00347c82 */ /* 0x000fe20008000000 */
[----:B----4-:R-:W-:-:S02]  /*6310*/  IMAD.IADD R37, R0, 0x1, R37 ;  /* 0x0000000100257824 */ /* 0x010fc400078e0225 */
[----:B-123--:R-:W-:-:S07]  /*6320*/  IMAD.U32 R0, RZ, RZ, UR4 ;  /* 0x00000004ff007e24 */ /* 0x00efce000f8e00ff */
.L_x_145:
[C---:B------:R-:W-:Y:S02]  /*6330*/  LEA R3, R91.reuse, UR47, 0x3 ;  /* 0x0000002f5b037c11 */ /* 0x040fe4000f8e18ff */
[----:B------:R-:W-:Y:S02]  /*6340*/  SHF.L.U32 R0, R94, 0x1f, RZ ;  /* 0x0000001f5e007819 */ /* 0x000fe400000006ff */
[----:B------:R-:W-:Y:S02]  /*6350*/  LEA R5, R91, UR47, 0x4 ;  /* 0x0000002f5b057c11 */ /* 0x000fe4000f8e20ff */
[----:B-1----:R-:W1:Y:S02]  /*6360*/  SYNCS.PHASECHK.TRANS64.TRYWAIT P0, [R3+URZ+0x180], R0 ;  /* 0x00018000030075a7 */ /* 0x002e6400080011ff */
[----:B-1----:R-:W-:Y:S05]  /*6370*/  @!P0 BRA `(.L_x_115) ;  /* 0x0000003800d08947 */ /* 0x002fea0003800000 */
.L_x_222:
[----:B------:R-:W2:Y:S01]  /*6380*/  LDS.128 R4, [R5+0x210] ;  /* 0x0002100005047984 */ /* 0x000ea20000000c00 */
        /* <DEDUP_REMOVED lines=10> */
[----:B------:R-:W-:Y:S01]  /*6430*/  PLOP3.LUT P0, PT, PT, PT, UP1, 0x80, 0x8 ;  /* 0x000000000008781c */ /* 0x000fe20003f0f018 */
[----:B------:R-:W-:Y:S06]  /*6440*/  UP2UR UR4, UPR, URZ, 0x2 ;  /* 0x00000002ff047883 */ /* 0x000fec0008000000 */
[----:B------:R-:W-:Y:S06]  /*6450*/  IMAD.U32 R101, RZ, RZ, UR4 ;  /* 0x00000004ff657e24 */ /* 0x000fec000f8e00ff */
[----:B-1----:R-:W-:Y:S02]  /*6460*/  @P0 SHF.R.U32.HI R0, RZ, 0x10, R5 ;  /* 0x00000010ff000819 */ /* 0x002fe40000011605 */
        /* <DEDUP_REMOVED lines=12> */
[----:B------:R-:W2:Y:S01]  /*6530*/  LDCU UR12, c[0x0][0xb20] ;  /* 0x00016400ff0c77ac */ /* 0x000ea20008000800 */
[----:B------:R-:W-:Y:S02]  /*6540*/  UIMAD.WIDE.U32 UR4, UR55, UR59, URZ ;  /* 0x0000003b370472a5 */ /* 0x000fe4000f8e00ff */
[----:B------:R-:W-:Y:S02]  /*6550*/  UIMAD.WIDE.U32 UR6, UR62, UR56, URZ ;  /* 0x000000383e0672a5 */ /* 0x000fe4000f8e00ff */
[----:B------:R-:W-:Y:S02]  /*6560*/  UISETP.NE.AND UP0, UPT, UR58, 0x1, UPT ;  /* 0x000000013a00788c */ /* 0x000fe4000bf05270 */
[----:B------:R-:W-:Y:S02]  /*6570*/  UIMAD.WIDE.U32 UR8, UR37, UR59, URZ ;  /* 0x0000003b250872a5 */ /* 0x000fe4000f8e00ff */
[----:B------:R-:W-:Y:S02]  /*6580*/  UIMAD.WIDE.U32 UR10, UR38, UR56, URZ ;  /* 0x00000038260a72a5 */ /* 0x000fe4000f8e00ff */
[----:B------:R-:W-:Y:S02]  /*6590*/  UISETP.NE.AND UP1, UPT, UR43, 0x1, UPT ;  /* 0x000000012b00788c */ /* 0x000fe4000bf25270 */
[----:B------:R-:W-:Y:S01]  /*65a0*/  UISETP.NE.AND UP2, UPT, UR42, 0x1, UPT ;  /* 0x000000012a00788c */ /* 0x000fe2000bf45270 */
[----:B------:R-:W-:Y:S02]  /*65b0*/  UMOV UR4, UR5 ;  /* 0x0000000500047c82 */ /* 0x000fe40008000000 */
[----:B--2---:R-:W-:Y:S03]  /*65c0*/  USHF.R.U32.HI UR5, URZ, UR12, UR4 ;  /* 0x0000000cff057299 */ /* 0x004fe60008011604 */
[----:B------:R-:W-:Y:S02]  /*65d0*/  UMOV UR4, UR7 ;  /* 0x0000000700047c82 */ /* 0x000fe40008000000 */
[----:B------:R-:W-:Y:S02]  /*65e0*/  USHF.R.U32.HI UR7, URZ, UR57, UR4 ;  /* 0x00000039ff077299 */ /* 0x000fe40008011604 */
[----:B------:R-:W-:Y:S02]  /*65f0*/  USEL UR4, UR55, UR5, !UP0 ;  /* 0x0000000537047287 */ /* 0x000fe4000c000000 */
[----:B------:R-:W-:Y:S01]  /*6600*/  USEL UR7, UR62, UR7, !UP1 ;  /* 0x000000073e077287 */ /* 0x000fe2000c800000 */
[----:B------:R-:W-:Y:S01]  /*6610*/  UMOV UR5, UR9 ;  /* 0x0000000900057c82 */ /* 0x000fe20008000000 */
[----:B------:R-:W-:Y:S02]  /*6620*/  UIMAD.WIDE.U32 UR8, UR4, UR40, URZ ;  /* 0x00000028040872a5 */ /* 0x000fe4000f8e00ff */
[----:B------:R-:W-:Y:S03]  /*6630*/  USHF.R.U32.HI UR6, URZ, UR12, UR5 ;  /* 0x0000000cff067299 */ /* 0x000fe60008011605 */
[----:B------:R-:W-:Y:S01]  /*6640*/  UMOV UR5, UR11 ;  /* 0x0000000b00057c82 */ /* 0x000fe20008000000 */
[----:B------:R-:W-:Y:S02]  /*6650*/  UIMAD.WIDE.U32 UR10, UR7, UR40, URZ ;  /* 0x00000028070a72a5 */ /* 0x000fe4000f8e00ff */
[----:B------:R-:W-:Y:S02]  /*6660*/  USHF.R.U32.HI UR12, URZ, UR57, UR5 ;  /* 0x00000039ff0c7299 */ /* 0x000fe40008011605 */
[----:B------:R-:W-:Y:S01]  /*6670*/  USEL UR6, UR37, UR6, !UP0 ;  /* 0x0000000625067287 */ /* 0x000fe2000c000000 */
[----:B------:R-:W-:Y:S02]  /*6680*/  UMOV UR5, UR9 ;  /* 0x0000000900057c82 */ /* 0x000fe40008000000 */
[----:B------:R-:W-:Y:S01]  /*6690*/  UMOV UR10, UR11 ;  /* 0x0000000b000a7c82 */ /* 0x000fe20008000000 */
[----:B------:R-:W-:Y:S02]  /*66a0*/  @UP2 USHF.R.U32.HI UR4, URZ, UR41, UR5 ;  /* 0x00000029ff042299 */ /* 0x000fe40008011605 */
[----:B------:R-:W-:Y:S02]  /*66b0*/  @UP2 USHF.R.U32.HI UR7, URZ, UR41, UR10 ;  /* 0x00000029ff072299 */ /* 0x000fe4000801160a */
[----:B------:R-:W-:Y:S02]  /*66c0*/  UIMAD UR4, UR42, UR4, URZ ;  /* 0x000000042a0472a4 */ /* 0x000fe4000f8e02ff */
[----:B------:R-:W-:Y:S02]  /*66d0*/  UIMAD.WIDE.U32 UR10, UR6, UR40, URZ ;  /* 0x00000028060a72a5 */ /* 0x000fe4000f8e00ff */
[----:B------:R-:W-:Y:S02]  /*66e0*/  USEL UR5, UR38, UR12, !UP1 ;  /* 0x0000000c26057287 */ /* 0x000fe4000c800000 */
[----:B------:R-:W-:Y:S02]  /*66f0*/  UIMAD UR8, UR42, UR7, URZ ;  /* 0x000000072a0872a4 */ /* 0x000fe4000f8e02ff */
[----:B------:R-:W-:Y:S03]  /*6700*/  UISETP.GE.AND UP0, UPT, UR6, UR4, UPT ;  /* 0x000000040600728c */ /* 0x000fe6000bf06270 */
[----:B------:R-:W-:Y:S01]  /*6710*/  UMOV UR4, UR11 ;  /* 0x0000000b00047c82 */ /* 0x000fe20008000000 */
[----:B------:R-:W-:Y:S02]  /*6720*/  UISETP.GE.OR UP0, UPT, UR5, UR8, UP0 ;  /* 0x000000080500728c */ /* 0x000fe40008706670 */
[----:B------:R-:W-:Y:S02]  /*6730*/  USHF.R.U32.HI UR4, URZ, UR41, UR4 ;  /* 0x00000029ff047299 */ /* 0x000fe40008011604 */
[----:B------:R-:W-:Y:S02]  /*6740*/  UIMAD.WIDE.U32 UR8, UR5, UR40, URZ ;  /* 0x00000028050872a5 */ /* 0x000fe4000f8e00ff */
[----:B------:R-:W-:Y:S02]  /*6750*/  USEL UR11, UR6, UR4, !UP2 ;  /* 0x00000004060b7287 */ /* 0x000fe4000d000000 */
[----:B------:R-:W-:Y:S02]  /*6760*/  UIADD3 UR8, UPT, UPT, -UR5, URZ, URZ ;  /* 0x000000ff05087290 */ /* 0x000fe4000fffe1ff */
[----:B------:R-:W-:Y:S01]  /*6770*/  UIADD3 UR10, UPT, UPT, -UR11, URZ, URZ ;  /* 0x000000ff0b0a7290 */ /* 0x000fe2000fffe1ff */
[----:B------:R-:W-:Y:S01]  /*6780*/  @!UP0 UMOV UR4, UR9 ;  /* 0x0000000900048c82 */ /* 0x000fe20008000000 */
[----:B------:R-:W-:Y:S02]  /*6790*/  UIADD3 UR9, UPT, UPT, -UR6, URZ, URZ ;  /* 0x000000ff06097290 */ /* 0x000fe4000fffe1ff */
[----:B------:R-:W-:Y:S02]  /*67a0*/  @!UP0 USHF.R.U32.HI UR4, URZ, UR41, UR4 ;  /* 0x00000029ff048299 */ /* 0x000fe40008011604 */
[----:B------:R-:W-:Y:S02]  /*67b0*/  UIMAD UR10, UR42, UR10, UR6 ;  /* 0x0000000a2a0a72a4 */ /* 0x000fe4000f8e0206 */
[----:B------:R-:W-:Y:S04]  /*67c0*/  @!UP0 USEL UR4, UR5, UR4, !UP2 ;  /* 0x0000000405048287 */ /* 0x000fe8000d000000 */
[----:B------:R-:W-:Y:S02]  /*67d0*/  @!UP0 UIMAD UR10, UR7, UR10, UR4 ;  /* 0x0000000a070a82a4 */ /* 0x000fe4000f8e0204 */
[----:B------:R-:W-:Y:S02]  /*67e0*/  @!UP0 UIADD3 UR11, UPT, UPT, UR11, -UR4, URZ ;  /* 0x800000040b0b8290 */ /* 0x000fe4000fffe0ff */
[----:B------:R-:W-:Y:S02]  /*67f0*/  UIMAD UR7, UR43, UR8, UR38 ;  /* 0x000000082b0772a4 */ /* 0x000fe4000f8e0226 */
[----:B------:R-:W-:Y:S02]  /*6800*/  @!UP0 UIMAD UR6, UR11, UR42, UR5 ;  /* 0x0000002a0b0682a4 */ /* 0x000fe4000f8e0205 */
[----:B------:R-:W-:Y:S01]  /*6810*/  UIMAD UR4, UR58, UR9, UR37 ;  /* 0x000000093a0472a4 */ /* 0x000fe2000f8e0225 */
[----:B------:R-:W-:Y:S02]  /*6820*/  @!UP0 UMOV UR5, UR10 ;  /* 0x0000000a00058c82 */ /* 0x000fe40008000000 */
[----:B------:R-:W-:Y:S02]  /*6830*/  UIMAD UR38, UR5, UR43, UR7 ;  /* 0x0000002b052672a4 */ /* 0x000fe4000f8e0207 */
[----:B------:R-:W-:Y:S11]  /*6840*/  UIMAD UR37, UR6, UR58, UR4 ;  /* 0x0000003a062572a4 */ /* 0x000ff6000f8e0204 */
[----:B------:R-:W-:Y:S01]  /*6850*/  @!UPT UIADD3 URZ, UPT, UPT, URZ, URZ, URZ ;  /* 0x000000fffffff290 */ /* 0x000fe2000fffe0ff */
.L_x_116:
[----:B------:R-:W-:Y:S01]  /*6860*/  UISETP.NE.AND UP0, UPT, UR39, 0x1, UPT ;  /* 0x000000012700788c */ /* 0x000fe2000bf05270 */
[----:B------:R-:W-:Y:S01]  /*6870*/  IADD3 R91, PT, PT, R91, 0x1, RZ ;  /* 0x000000015b5b7810 */ /* 0x000fe20007ffe0ff */
[----:B------:R-:W-:Y:S02]  /*6880*/  UIADD3 UR11, UPT, UPT, UR47, 0x400, URZ ;  /* 0x000004002f0b7890 */ /* 0x000fe4000fffe0ff */
[----:B------:R-:W-:Y:S02]  /*6890*/  USHF.L.U32 UR50, UR32, 0x7, URZ ;  /* 0x0000000720327899 */ /* 0x000fe400080006ff */
[----:B------:R-:W-:Y:S05]  /*68a0*/  USHF.L.U32 UR49, UR33, 0x6, URZ ;  /* 0x0000000621317899 */ /* 0x000fea00080006ff */
[----:B------:R-:W2:Y:S01]  /*68b0*/  @!UP0 LDCU.128 UR12, c[0x0][0xb10] ;  /* 0x00016200ff0c87ac */ /* 0x000ea20008000c00 */
[----:B------:R-:W3:Y:S01]  /*68c0*/  @!UP0 LDCU UR5, c[0x0][0xb0c] ;  /* 0x00016180ff0587ac */ /* 0x000ee20008000800 */
[----:B------:R-:W4:Y:S01]  /*68d0*/  @!UP0 LDCU UR10, c[0x0][0xb20] ;  /* 0x00016400ff0a87ac */ /* 0x000f220008000800 */
[----:B--2---:R-:W-:Y:S02]  /*68e0*/  UIMAD.WIDE.U32 UR8, UR38, UR12, URZ ;  /* 0x0000000c260872a5 */ /* 0x004fe4000f8e00ff */
[----:B------:R-:W-:Y:S02]  /*68f0*/  UIMAD.WIDE.U32 UR6, UR37, UR15, URZ ;  /* 0x0000000f250672a5 */ /* 0x000fe4000f8e00ff */
[----:B------:R-:W-:Y:S03]  /*6900*/  @!UP0 UISETP.NE.AND UP1, UPT, UR14, 0x1, UPT ;  /* 0x000000010e00888c */ /* 0x000fe6000bf25270 */
[----:B------:R-:W-:Y:S01]  /*6910*/  @!UP0 UMOV UR4, UR9 ;  /* 0x0000000900048c82 */ /* 0x000fe20008000000 */
[----:B---3--:R-:W-:Y:S02]  /*6920*/  @!UP0 UISETP.NE.AND UP2, UPT, UR5, 0x1, UPT ;  /* 0x000000010500888c */ /* 0x008fe4000bf45270 */
[----:B------:R-:W-:Y:S01]  /*6930*/  @!UP0 USHF.R.U32.HI UR4, URZ, UR13, UR4 ;  /* 0x0000000dff048299 */ /* 0x000fe20008011604 */
[----:B------:R-:W-:Y:S02]  /*6940*/  @!UP0 UMOV UR6, UR7 ;  /* 0x0000000700068c82 */ /* 0x000fe40008000000 */
[----:B----4-:R-:W-:Y:S02]  /*6950*/  @!UP0 USHF.R.U32.HI UR6, URZ, UR10, UR6 ;  /* 0x0000000aff068299 */ /* 0x010fe40008011606 */
[----:B------:R-:W-:Y:S02]  /*6960*/  @!UP0 USEL UR7, UR38, UR4, !UP2 ;  /* 0x0000000426078287 */ /* 0x000fe4000d000000 */
[----:B------:R-:W-:Y:S04]  /*6970*/  @!UP0 USEL UR6, UR37, UR6, !UP1 ;  /* 0x0000000625068287 */ /* 0x000fe8000c800000 */
[----:B------:R-:W-:Y:S02]  /*6980*/  @!UP0 UIADD3 UR4, UPT, UPT, -UR7, UR6, URZ ;  /* 0x0000000607048290 */ /* 0x000fe4000fffe1ff */
[----:B------:R-:W-:Y:S02]  /*6990*/  @!UP0 UIADD3 UR6, UPT, UPT, UR7, -UR6, URZ ;  /* 0x8000000607068290 */ /* 0x000fe4000fffe0ff */
[----:B------:R-:W-:Y:S02]  /*69a0*/  @!UP0 UIMAD UR38, UR4, UR5, UR38 ;  /* 0x00000005042682a4 */ /* 0x000fe4000f8e0226 */
[----:B------:R-:W-:Y:S02]  /*69b0*/  @!UP0 UIMAD UR37, UR6, UR14, UR37 ;  /* 0x0000000e062582a4 */ /* 0x000fe4000f8e0225 */
[----:B------:R-:W-:Y:S09]  /*69c0*/  ULOP3.LUT UP0, URZ, UR11, 0x1b0, URZ, 0xc0, !UPT ;  /* 0x000001b00bff7892 */ /* 0x000ff2000f80c0ff */
[----:B------:R-:W-:Y:S05]  /*69d0*/  BRA.U !UP0, `(.L_x_117) ;  /* 0x00000001087c7547 */ /* 0x000fea000b800000 */
[----:B------:R-:W2:Y:S01]  /*69e0*/  LDCU.64 UR8, c[0x4][0x80] ;  /* 0x01001000ff0877ac */ /* 0x000ea20008000a00 */
[----:B------:R-:W-:Y:S01]  /*69f0*/  MOV R2, 0x0 ;  /* 0x0000000000027802 */ /* 0x000fe20000000f00 */
[----:B------:R-:W-:Y:S02]  /*6a00*/  HFMA2 R12, -RZ, RZ, 0, 5.9604644775390625e-08 ;  /* 0x00000001ff0c7431 */ /* 0x000fe400000001ff */
[----:B------:R-:W-:Y:S01]  /*6a10*/  IMAD.MOV.U32 R8, RZ, RZ, 0x70 ;  /* 0x00000070ff087424 */ /* 0x000fe200078e00ff */
[----:B------:R3:W4:Y:S01]  /*6a20*/  LDC.64 R14, c[0x4][R2] ;  /* 0x01000000020e7b82 */ /* 0x0007220000000a00 */
[----:B------:R-:W1:Y:S01]  /*6a30*/  LDCU.64 UR6, c[0x4][0x88] ;  /* 0x01001100ff0677ac */ /* 0x000e620008000a00 */
[----:B------:R-:W-:Y:S01]  /*6a40*/  IMAD.MOV.U32 R13, RZ, RZ, RZ ;  /* 0x000000ffff0d7224 */ /* 0x000fe200078e00ff */
[----:B------:R-:W1:Y:S01]  /*6a50*/  LDCU.64 UR4, c[0x4][0x8] ;  /* 0x01000100ff0477ac */ /* 0x000e620008000a00 */
[----:B--2---:R-:W-:Y:S01]  /*6a60*/  MOV R5, UR9 ;  /* 0x0000000900057c02 */ /* 0x004fe20008000f00 */
[----:B------:R-:W-:Y:S01]  /*6a70*/  IMAD.U32 R4, RZ, RZ, UR8 ;  /* 0x00000008ff047e24 */ /* 0x000fe2000f8e00ff */
[----:B-1----:R-:W-:Y:S01]  /*6a80*/  MOV R7, UR7 ;  /* 0x0000000700077c02 */ /* 0x002fe20008000f00 */
[----:B------:R-:W-:Y:S01]  /*6a90*/  IMAD.U32 R6, RZ, RZ, UR6 ;  /* 0x00000006ff067e24 */ /* 0x000fe2000f8e00ff */
[----:B------:R-:W-:Y:S01]  /*6aa0*/  MOV R11, UR5 ;  /* 0x00000005000b7c02 */ /* 0x000fe20008000f00 */
[----:B------:R-:W-:Y:S02]  /*6ab0*/  IMAD.U32 R10, RZ, RZ, UR4 ;  /* 0x00000004ff0a7e24 */ /* 0x000fe4000f8e00ff */
[----:B------:R-:W-:Y:S07]  /*6ac0*/  LEPC R20, `(.L_x_118) ;  /* 0x000000001014794e */ /* 0x000fee0000000000 */
[----:B---345:R-:W-:Y:S05]  /*6ad0*/  CALL.ABS.NOINC R14 ;  /* 0x000000000e007343 */ /* 0x038fea0003c00000 */
.L_x_118:
[----:B------:R-:W1:Y:S01]  /*6ae0*/  LDCU.64 UR8, c[0x4][0x80] ;  /* 0x01001000ff0877ac */ /* 0x000e620008000a00 */
[----:B------:R-:W2:Y:S01]  /*6af0*/  LDC.64 R2, c[0x4][R2] ;  /* 0x0100000002027b82 */ /* 0x000ea20000000a00 */
[----:B------:R-:W-:Y:S02]  /*6b00*/  HFMA2 R12, -RZ, RZ, 0, 5.9604644775390625e-08 ;  /* 0x00000001ff0c7431 */ /* 0x000fe400000001ff */
[----:B------:R-:W-:Y:S02]  /*6b10*/  IMAD.MOV.U32 R8, RZ, RZ, 0x70 ;  /* 0x00000070ff087424 */ /* 0x000fe400078e00ff */
[----:B------:R-:W-:Y:S01]  /*6b20*/  IMAD.MOV.U32 R13, RZ, RZ, RZ ;  /* 0x000000ffff0d7224 */ /* 0x000fe200078e00ff */
[----:B------:R-:W3:Y:S01]  /*6b30*/  LDCU.64 UR6, c[0x4][0x88] ;  /* 0x01001100ff0677ac */ /* 0x000ee20008000a00 */
[----:B------:R-:W4:Y:S01]  /*6b40*/  LDCU.64 UR4, c[0x4][0x8] ;  /* 0x01000100ff0477ac */ /* 0x000f220008000a00 */
[----:B-1----:R-:W-:Y:S02]  /*6b50*/  MOV R4, UR8 ;  /* 0x0000000800047c02 */ /* 0x002fe40008000f00 */
[----:B------:R-:W-:Y:S02]  /*6b60*/  MOV R5, UR9 ;  /* 0x0000000900057c02 */ /* 0x000fe40008000f00 */
[----:B---3--:R-:W-:Y:S01]  /*6b70*/  MOV R7, UR7 ;  /* 0x0000000700077c02 */ /* 0x008fe20008000f00 */
[----:B------:R-:W-:Y:S01]  /*6b80*/  IMAD.U32 R6, RZ, RZ, UR6 ;  /* 0x00000006ff067e24 */ /* 0x000fe2000f8e00ff */
[----:B----4-:R-:W-:Y:S01]  /*6b90*/  MOV R11, UR5 ;  /* 0x00000005000b7c02 */ /* 0x010fe20008000f00 */
[----:B------:R-:W-:Y:S02]  /*6ba0*/  IMAD.U32 R10, RZ, RZ, UR4 ;  /* 0x00000004ff0a7e24 */ /* 0x000fe4000f8e00ff */
[----:B------:R-:W-:Y:S07]  /*6bb0*/  LEPC R20, `(.L_x_117) ;  /* 0x000000001014794e */ /* 0x000fee0000000000 */
[----:B--2---:R-:W-:Y:S05]  /*6bc0*/  CALL.ABS.NOINC R2 ;  /* 0x0000000002007343 */ /* 0x004fea0003c00000 */
.L_x_117:
[----:B------:R-:W-:Y:S02]  /*6bd0*/  R2UR UR6, R88 ;  /* 0x00000000580672ca */ /* 0x000fe400000e0000 */
[----:B------:R-:W-:Y:S02]  /*6be0*/  R2UR UR5, R100 ;  /* 0x00000000640572ca */ /* 0x000fe400000e0000 */
[----:B------:R-:W-:Y:S02]  /*6bf0*/  R2UR UR4, R99 ;  /* 0x00000000630472ca */ /* 0x000fe400000e0000 */
[----:B------:R-:W-:Y:S02]  /*6c00*/  ISETP.NE.U32.AND P4, PT, R78, RZ, PT ;  /* 0x000000ff4e00720c */ /* 0x000fe40003f85070 */
[----:B------:R-:W-:Y:S02]  /*6c10*/  ISETP.NE.U32.AND P2, PT, RZ, UR60, PT ;  /* 0x0000003cff007c0c */ /* 0x000fe4000bf45070 */
[----:B------:R-:W-:Y:S02]  /*6c20*/  ISETP.NE.AND.EX P4, PT, R79, RZ, PT, P4 ;  /* 0x000000ff4f00720c */ /* 0x000fe40003f85340 */
[----:B------:R-:W-:Y:S01]  /*6c30*/  ISETP.NE.AND.EX P2, PT, RZ, UR61, PT, P2 ;  /* 0x0000003dff007c0c */ /* 0x000fe2000bf45320 */
[----:B------:R-:W-:Y:S02]  /*6c40*/  UISETP.NE.AND UP2, UPT, UR6, URZ, UPT ;  /* 0x000000ff0600728c */ /* 0x000fe4000bf45270 */
[----:B------:R-:W-:Y:S04]  /*6c50*/  UISETP.NE.U32.AND UP0, UPT, UR5, URZ, UPT ;  /* 0x000000ff0500728c */ /* 0x000fe8000bf05070 */
[----:B------:R-:W-:Y:S01]  /*6c60*/  UISETP.NE.AND.EX UP1, UPT, UR4, URZ, UPT, UP0 ;  /* 0x000000ff0400728c */ /* 0x000fe2000bf25300 */
[----:B------:R-:W-:Y:S01]  /*6c70*/  PLOP3.LUT P1, PT, PT, PT, UP2, 0x80, 0x8 ;  /* 0x000000000008781c */ /* 0x000fe20003f2f028 */
[----:B------:R-:W-:Y:S03]  /*6c80*/  UPLOP3.LUT UP0, UPT, UPT, UPT, UPT, 0x40, 0x4 ;  /* 0x000000000004789c */ /* 0x000fe60003f0e870 */
[----:B------:R-:W-:Y:S06]  /*6c90*/  @UP2 UPLOP3.LUT UP0, UPT, UPT, UPT, UP1, 0x80, 0x8 ;  /* 0x000000000008289c */ /* 0x000fec0003f0f010 */
[----:B------:R-:W-:Y:S01]  /*6ca0*/  PLOP3.LUT P0, PT, PT, PT, UP0, 0x80, 0x8 ;  /* 0x000000000008781c */ /* 0x000fe20003f0f008 */
[----:B------:R-:W-:Y:S01]  /*6cb0*/  @!UPT UIADD3 URZ, UPT, UPT, URZ, URZ, URZ ;  /* 0x000000fffffff290 */ /* 0x000fe2000fffe0ff */
[----:B------:R-:W-:Y:S11]  /*6cc0*/  BRA.U !UP1, `(.L_x_119) ;  /* 0x0000000109407547 */ /* 0x000ff6000b800000 */
[----:B------:R-:W-:Y:S01]  /*6cd0*/  UISETP.NE.U32.AND UP0, UPT, UR60, URZ, UPT ;  /* 0x000000ff3c00728c */ /* 0x000fe2000bf05070 */
[----:B------:R-:W-:Y:S01]  /*6ce0*/  R2UR UR6, R100 ;  /* 0x00000000640672ca */ /* 0x000fe200000e0000 */
[----:B------:R-:W2:Y:S01]  /*6cf0*/  LDCU.64 UR8, c[0x0][0x358] ;  /* 0x00006b00ff0877ac */ /* 0x000ea20008000a00 */
[----:B------:R-:W-:Y:S02]  /*6d00*/  HFMA2 R84, -RZ, RZ, 0, 5.9604644775390625e-08 ;  /* 0x00000001ff547431 */ /* 0x000fe400000001ff */
[----:B-1----:R-:W-:Y:S01]  /*6d10*/  IMAD.MOV.U32 R0, RZ, RZ, 0x1 ;  /* 0x00000001ff007424 */ /* 0x002fe200078e00ff */
[----:B------:R-:W-:Y:S06]  /*6d20*/  UISETP.NE.AND.EX UP0, UPT, UR61, URZ, UPT, UP0 ;  /* 0x000000ff3d00728c */ /* 0x000fec000bf05300 */
[----:B------:R-:W-:Y:S05]  /*6d30*/  PLOP3.LUT P3, PT, PT, PT, UP0, 0x80, 0x8 ;  /* 0x000000000008781c */ /* 0x000fea0003f6f008 */
[----:B------:R-:W1:Y:S01]  /*6d40*/  @UP0 LDCU.64 UR4, c[0x0][0x888] ;  /* 0x00011100ff0407ac */ /* 0x000e620008000a00 */
[----:B------:R-:W-:Y:S07]  /*6d50*/  @UP0 UIMAD UR6, UR36, UR6, URZ ;  /* 0x00000006240602a4 */ /* 0x000fee000f8e02ff */
[----:B------:R-:W-:Y:S01]  /*6d60*/  @!P3 PRMT R84, R0, 0x7610, R84 ;  /* 0x000076100054b816 */ /* 0x000fe20000000054 */
[----:B-1----:R-:W-:Y:S06]  /*6d70*/  @UP0 UIMAD.WIDE UR4, UR6, 0x4, UR4 ;  /* 0x00000004060408a5 */ /* 0x002fec000f8e0204 */
[----:B------:R-:W-:Y:S02]  /*6d80*/  IMAD.U32 R2, RZ, RZ, UR4 ;  /* 0x00000004ff027e24 */ /* 0x000fe4000f8e00ff */
[----:B------:R-:W-:Y:S03]  /*6d90*/  IMAD.U32 R3, RZ, RZ, UR5 ;  /* 0x00000005ff037e24 */ /* 0x000fe6000f8e00ff */
[----:B------:R-:W1:Y:S02]  /*6da0*/  @!UP0 LDCU UR4, c[0x0][0x880] ;  /* 0x00011000ff0487ac */ /* 0x000e640008000800 */
[----:B--2--5:R2:W5:Y:S02]  /*6db0*/  @P3 LDG.E R41, desc[UR8][R2.64] ;  /* 0x0000000802293981 */ /* 0x024564000c1e1900 */
[----:B-12---:R-:W-:Y:S02]  /*6dc0*/  @!P3 MOV R41, UR4 ;  /* 0x000000040029bc02 */ /* 0x006fe40008000f00 */
.L_x_119:
[----:B------:R-:W-:Y:S05]  /*6dd0*/  @!P4 BRA `(.L_x_120) ;  /* 0x000000000024c947 */ /* 0x000fea0003800000 */
[----:B------:R-:W-:Y:S01]  /*6de0*/  ISETP.NE.U32.AND P3, PT, R76, RZ, PT ;  /* 0x000000ff4c00720c */ /* 0x000fe20003f65070 */
[----:B------:R-:W2:Y:S03]  /*6df0*/  LDCU.64 UR4, c[0x0][0x358] ;  /* 0x00006b00ff0477ac */ /* 0x000ea60008000a00 */
[----:B------:R-:W-:Y:S11]  /*6e00*/  ISETP.NE.AND.EX P3, PT, R77, RZ, PT, P3 ;  /* 0x000000ff4d00720c */ /* 0x000ff60003f65330 */
[----:B------:R-:W-:Y:S02]  /*6e10*/  @!UPT UIADD3 URZ, UPT, UPT, URZ, URZ, URZ ;  /* 0x000000fffffff290 */ /* 0x000fe4000fffe0ff */
[----:B------:R-:W3:Y:S01]  /*6e20*/  @P3 LDC.64 R2, c[0x0][0x8a8] ;  /* 0x00022a00ff023b82 */ /* 0x000ee20000000a00 */
[----:B-1----:R-:W-:Y:S04]  /*6e30*/  @P3 IMAD R0, R78, UR36, RZ ;  /* 0x000000244e003c24 */ /* 0x002fe8000f8e02ff */
[----:B---3--:R-:W-:Y:S05]  /*6e40*/  @P3 IMAD.WIDE R2, R0, 0x4, R2 ;  /* 0x0000000400023825 */ /* 0x008fea00078e0202 */
[----:B--2--5:R2:W5:Y:S02]  /*6e50*/  @P3 LDG.E R38, desc[UR4][R2.64] ;  /* 0x0000000402263981 */ /* 0x024564000c1e1900 */
[----:B--2---:R-:W3:Y:S02]  /*6e60*/  @!P3 LDC R38, c[0x0][0x8a0] ;  /* 0x00022800ff26bb82 */ /* 0x004ee40000000800 */
.L_x_120:
[----:B-----5:R-:W-:Y:S01]  /*6e70*/  FSETP.NEU.AND P3, PT, R41, RZ, PT ;  /* 0x000000ff2900720b */ /* 0x020fe20003f6d000 */
[----:B------:R-:W-:Y:S01]  /*6e80*/  ULOP3.LUT UR4, UR54, 0x1, URZ, 0x3c, !UPT ;  /* 0x0000000136047892 */ /* 0x000fe2000f8e3cff */
[----:B------:R-:W-:Y:S01]  /*6e90*/  SEL R4, RZ, 0xffffffff, P2 ;  /* 0xffffffffff047807 */ /* 0x000fe20001000000 */
[----:B------:R-:W-:Y:S01]  /*6ea0*/  IMAD.U32 R108, RZ, RZ, UR46 ;  /* 0x0000002eff6c7e24 */ /* 0x000fe2000f8e00ff */
[----:B------:R-:W-:Y:S01]  /*6eb0*/  @P1 LOP3.LUT P2, RZ, R84, 0xff, RZ, 0xc0, !PT ;  /* 0x000000ff54ff1812 */ /* 0x000fe2000784c0ff */
[----:B------:R-:W-:Y:S01]  /*6ec0*/  IMAD.SHL.U32 R81, R93, 0x10, RZ ;  /* 0x000000105d517824 */ /* 0x000fe200078e00ff */
[----:B------:R-:W-:Y:S01]  /*6ed0*/  @P1 SEL R3, RZ, 0xffffffff, P3 ;  /* 0xffffffffff031807 */ /* 0x000fe20001800000 */
[----:B------:R-:W-:Y:S01]  /*6ee0*/  IMAD.U32 R109, RZ, RZ, UR4 ;  /* 0x00000004ff6d7e24 */ /* 0x000fe2000f8e00ff */
[----:B------:R-:W-:Y:S01]  /*6ef0*/  LEA R89, R36, UR47, 0x3 ;  /* 0x0000002f24597c11 */ /* 0x000fe2000f8e18ff */
[----:B------:R-:W-:Y:S01]  /*6f00*/  IMAD.SHL.U32 R108, R108, 0x2000, RZ ;  /* 0x000020006c6c7824 */ /* 0x000fe200078e00ff */
[----:B------:R-:W-:Y:S01]  /*6f10*/  @P0 SEL R3, R4, R3, !P2 ;  /* 0x0000000304030207 */ /* 0x000fe20005000000 */
[----:B------:R-:W-:Y:S01]  /*6f20*/  IMAD.SHL.U32 R80, R92, 0x10, RZ ;  /* 0x000000105c507824 */ /* 0x000fe200078e00ff */
[----:B------:R-:W-:Y:S01]  /*6f30*/  SHF.L.U32 R2, R95, 0x1f, RZ ;  /* 0x0000001f5f027819 */ /* 0x000fe200000006ff */
[----:B------:R-:W-:Y:S01]  /*6f40*/  IMAD.IADD R82, R97, 0x1, R108 ;  /* 0x0000000161527824 */ /* 0x000fe200078e026c */
[----:B------:R-:W-:Y:S01]  /*6f50*/  @P1 LOP3.LUT R3, R3, 0x1, RZ, 0xc0, !PT ;  /* 0x0000000103031812 */ /* 0x000fe200078ec0ff */
[----:B------:R-:W-:Y:S01]  /*6f60*/  BSSY B1, `(.L_x_121) ;  /* 0x0000039000017945 */ /* 0x000fe20003800000 */
[----:B------:R-:W-:Y:S01]  /*6f70*/  PLOP3.LUT P2, PT, PT, PT, UP1, 0x80, 0x8 ;  /* 0x000000000008781c */ /* 0x000fe20003f4f018 */
[----:B------:R-:W-:Y:S01]  /*6f80*/  IMAD.IADD R83, R82, 0x1, R81 ;  /* 0x0000000152537824 */ /* 0x000fe200078e0251 */
[----:B------:R-:W-:Y:S01]  /*6f90*/  ISETP.NE.U32.OR P5, PT, R3, 0x1, !P1 ;  /* 0x000000010300780c */ /* 0x000fe20004fa5470 */
[----:B------:R-:W-:Y:S01]  /*6fa0*/  IMAD.U32 R3, RZ, RZ, UR46 ;  /* 0x0000002eff037e24 */ /* 0x000fe2000f8e00ff */
[----:B------:R-:W-:Y:S01]  /*6fb0*/  LOP3.LUT P4, R90, R84, 0xff, RZ, 0xc0, !PT ;  /* 0x000000ff545a7812 */ /* 0x000fe2000788c0ff */
[----:B------:R-:W-:Y:S01]  /*6fc0*/  IMAD.MOV.U32 R103, RZ, RZ, 0x1 ;  /* 0x00000001ff677424 */ /* 0x000fe200078e00ff */
[----:B------:R-:W-:Y:S01]  /*6fd0*/  P2R R102, PR, RZ, 0x20 ;  /* 0x00000020ff667803 */ /* 0x000fe20000000000 */
[----:B------:R-:W-:Y:S01]  /*6fe0*/  IMAD R39, R36, 0x40, R37 ;  /* 0x0000004024277824 */ /* 0x000fe200078e0225 */
[----:B-1----:R-:W-:Y:S01]  /*6ff0*/  LEA R0, R3, UR47, 0x3 ;  /* 0x0000002f03007c11 */ /* 0x002fe2000f8e18ff */
[----:B------:R-:W-:Y:S01]  /*7000*/  IMAD.U32 R110, RZ, RZ, UR46 ;  /* 0x0000002eff6e7e24 */ /* 0x000fe2000f8e00ff */
[----:B------:R-:W-:Y:S02]  /*7010*/  SEL R3, RZ, 0xffffffff, P3 ;  /* 0xffffffffff037807 */ /* 0x000fe40001800000 */
[----:B------:R-:W-:Y:S02]  /*7020*/  CS2R R74, SRZ ;  /* 0x00000000004a7805 */ /* 0x000fe4000001ff00 */
[----:B------:R-:W-:Y:S02]  /*7030*/  CS2R R72, SRZ ;  /* 0x0000000000487805 */ /* 0x000fe4000001ff00 */
[----:B------:R-:W-:Y:S02]  /*7040*/  CS2R R66, SRZ ;  /* 0x0000000000427805 */ /* 0x000fe4000001ff00 */
[----:B------:R-:W-:Y:S02]  /*7050*/  @P2 SEL R3, R4, R3, !P4 ;  /* 0x0000000304032207 */ /* 0x000fe40006000000 */
[----:B------:R-:W-:Y:S02]  /*7060*/  CS2R R64, SRZ ;  /* 0x0000000000407805 */ /* 0x000fe4000001ff00 */
[----:B------:R-:W-:Y:S02]  /*7070*/  @P5 SHF.L.U32 R5, R109, 0x1f, RZ ;  /* 0x0000001f6d055819 */ /* 0x000fe400000006ff */
[----:B------:R-:W-:Y:S02]  /*7080*/  CS2R R58, SRZ ;  /* 0x00000000003a7805 */ /* 0x000fe4000001ff00 */
[----:B------:R-:W-:Y:S02]  /*7090*/  LOP3.LUT R3, R3, 0x1, RZ, 0xc0, !PT ;  /* 0x0000000103037812 */ /* 0x000fe400078ec0ff */
[----:B------:R-:W-:Y:S01]  /*70a0*/  CS2R R56, SRZ ;  /* 0x0000000000387805 */ /* 0x000fe2000001ff00 */
[----:B------:R-:W1:Y:S01]  /*70b0*/  @P5 SYNCS.PHASECHK.TRANS64.TRYWAIT P1, [R0+URZ+0x140], R5 ;  /* 0x00014005000055a7 */ /* 0x000e6200080211ff */
[----:B------:R-:W-:Y:S02]  /*70c0*/  CS2R R50, SRZ ;  /* 0x0000000000327805 */ /* 0x000fe4000001ff00 */
[----:B------:R-:W-:Y:S02]  /*70d0*/  ISETP.NE.U32.AND P2, PT, R3, 0x1, PT ;  /* 0x000000010300780c */ /* 0x000fe40003f45070 */
[----:B------:R-:W-:Y:S01]  /*70e0*/  CS2R R48, SRZ ;  /* 0x0000000000307805 */ /* 0x000fe2000001ff00 */
[----:B------:R-:W-:Y:S01]  /*70f0*/  IMAD.IADD R47, R82, 0x1, R80 ;  /* 0x00000001522f7824 */ /* 0x000fe200078e0250 */
[----:B------:R-:W-:Y:S01]  /*7100*/  P2R R111, PR, RZ, 0x4 ;  /* 0x00000004ff6f7803 */ /* 0x000fe20000000000 */
[----:B------:R-:W-:Y:S01]  /*7110*/  IMAD.IADD R46, R96, 0x1, R83 ;  /* 0x00000001602e7824 */ /* 0x000fe200078e0253 */
[----:B------:R2:W4:Y:S01]  /*7120*/  SYNCS.PHASECHK.TRANS64.TRYWAIT P0, [R89+URZ+0x1a0], R2 ;  /* 0x0001a002590075a7 */ /* 0x00052200080011ff */
[----:B-1----:R-:W-:Y:S01]  /*7130*/  @P5 SEL R103, RZ, 0x1, !P1 ;  /* 0x00000001ff675807 */ /* 0x002fe20004800000 */
[----:B--2---:R-:W-:Y:S06]  /*7140*/  @!P5 BRA `(.L_x_122) ;  /* 0x000000000068d947 */ /* 0x004fec0003800000 */
[----:B------:R-:W-:Y:S01]  /*7150*/  ISETP.NE.AND P1, PT, R103, RZ, PT ;  /* 0x000000ff6700720c */ /* 0x000fe20003f25270 */
[----:B------:R-:W-:Y:S01]  /*7160*/  BSSY B0, `(.L_x_123) ;  /* 0x000000d000007945 */ /* 0x000fe20003800000 */
[----:B------:R-:W-:Y:S02]  /*7170*/  CS2R R50, SRZ ;  /* 0x0000000000327805 */ /* 0x000fe4000001ff00 */
[----:B------:R-:W-:Y:S02]  /*7180*/  CS2R R48, SRZ ;  /* 0x0000000000307805 */ /* 0x000fe4000001ff00 */
[----:B------:R-:W-:Y:S02]  /*7190*/  CS2R R58, SRZ ;  /* 0x00000000003a7805 */ /* 0x000fe4000001ff00 */
[----:B------:R-:W-:Y:S02]  /*71a0*/  CS2R R56, SRZ ;  /* 0x0000000000387805 */ /* 0x000fe4000001ff00 */
[----:B------:R-:W-:Y:S02]  /*71b0*/  CS2R R66, SRZ ;  /* 0x0000000000427805 */ /* 0x000fe4000001ff00 */
[----:B------:R-:W-:Y:S02]  /*71c0*/  CS2R R64, SRZ ;  /* 0x0000000000407805 */ /* 0x000fe4000001ff00 */
[----:B------:R-:W-:Y:S02]  /*71d0*/  CS2R R74, SRZ ;  /* 0x00000000004a7805 */ /* 0x000fe4000001ff00 */
[----:B------:R-:W-:Y:S01]  /*71e0*/  CS2R R72, SRZ ;  /* 0x0000000000487805 */ /* 0x000fe2000001ff00 */
[----:B------:R-:W-:Y:S06]  /*71f0*/  @P1 BRA `(.L_x_124) ;  /* 0x00000000000c1947 */ /* 0x000fec0003800000 */
[----:B------:R-:W-:Y:S04]  /*7200*/  SHF.L.U32 R3, R109, 0x1f, RZ ;  /* 0x0000001f6d037819 */ /* 0x000fe800000006ff */
[----:B------:R-:W1:Y:S02]  /*7210*/  SYNCS.PHASECHK.TRANS64.TRYWAIT P1, [R0+URZ+0x140], R3 ;  /* 0x00014003000075a7 */ /* 0x000e6400080211ff */
[----:B-1----:R-:W-:Y:S05]  /*7220*/  @!P1 BRA `(.L_x_125) ;  /* 0x0000002c00389947 */ /* 0x002fea0003800000 */
.L_x_124:
[----:B------:R-:W-:Y:S05]  /*7230*/  BSYNC B0 ;  /* 0x0000000000007941 */ /* 0x000fea0003800000 */
.L_x_123:
[----:B------:R-:W-:Y:S01]  /*7240*/  ISETP.NE.AND P1, PT, R111, RZ, PT ;  /* 0x000000ff6f00720c */ /* 0x000fe20003f25270 */
[----:B------:R-:W-:Y:S04]  /*7250*/  UIADD3 UR4, UPT, UPT, UR46, 0x1, URZ ;  /* 0x000000012e047890 */ /* 0x000fe8000fffe0ff */
[----:B------:R-:W-:Y:S04]  /*7260*/  UISETP.NE.AND UP0, UPT, UR4, 0x3, UPT ;  /* 0x000000030400788c */ /* 0x000fe8000bf05270 */
[----:B------:R-:W-:Y:S02]  /*7270*/  USEL UR5, URZ, 0x1, UP0 ;  /* 0x00000001ff057887 */ /* 0x000fe40008000000 */
[----:B------:R-:W-:Y:S02]  /*7280*/  USEL UR4, UR4, URZ, UP0 ;  /* 0x000000ff04047287 */ /* 0x000fe40008000000 */
[----:B------:R2:W1:Y:S02]  /*7290*/  @P1 LDS.128 R48, [R82] ;  /* 0x0000000052301984 */ /* 0x0004640000000c00 */
[----:B------:R-:W-:Y:S02]  /*72a0*/  LOP3.LUT R109, R109, UR5, RZ, 0x3c, !PT ;  /* 0x000000056d6d7c12 */ /* 0x000fe4000f8e3cff */
[----:B------:R2:W1:Y:S01]  /*72b0*/  @P1 LDS.128 R56, [R83+0x10] ;  /* 0x0000100053381984 */ /* 0x0004620000000c00 */
[----:B------:R-:W-:Y:S03]  /*72c0*/  IMAD.U32 R110, RZ, RZ, UR4 ;  /* 0x00000004ff6e7e24 */ /* 0x000fe6000f8e00ff */
[----:B------:R2:W1:Y:S04]  /*72d0*/  @P1 LDS.128 R64, [R47+0x20] ;  /* 0x000020002f401984 */ /* 0x0004680000000c00 */
[----:B------:R2:W1:Y:S02]  /*72e0*/  @P1 LDS.128 R72, [R46+0x10] ;  /* 0x000010002e481984 */ /* 0x0004640000000c00 */
.L_x_122:
[----:B------:R-:W-:Y:S05]  /*72f0*/  BSYNC B1 ;  /* 0x0000000000017941 */ /* 0x000fea0003800000 */
.L_x_121:
[----:B-1----:R-:W-:Y:S04]  /*7300*/  SHF.R.U32.HI R0, RZ, 0x15, R39 ;  /* 0x00000015ff007819 */ /* 0x002fe80000011627 */
[----:B------:R-:W-:Y:S01]  /*7310*/  LOP3.LUT P1, RZ, R0, 0x3, R85, 0x48, !PT ;  /* 0x0000000300ff7812 */ /* 0x000fe20007824855 */
[----:B------:R-:W-:Y:S01]  /*7320*/  @!UPT UIADD3 URZ, UPT, UPT, URZ, URZ, URZ ;  /* 0x000000fffffff290 */ /* 0x000fe2000fffe0ff */
[----:B----4-:R-:W-:Y:S11]  /*7330*/  @P0 BRA `(.L_x_126) ;  /* 0x0000000000080947 */ /* 0x010ff60003800000 */
[----:B------:R-:W1:Y:S02]  /*7340*/  SYNCS.PHASECHK.TRANS64.TRYWAIT P0, [R89+URZ+0x1a0], R2 ;  /* 0x0001a002590075a7 */ /* 0x000e6400080011ff */
[----:B-1----:R-:W-:Y:S05]  /*7350*/  @!P0 BRA `(.L_x_127) ;  /* 0x0000002c00008947 */ /* 0x002fea0003800000 */
.L_x_126:
[----:B------:R-:W-:Y:S05]  /*7360*/  @!P1 BRA `(.L_x_128) ;  /* 0x0000000000409947 */ /* 0x000fea0003800000 */
[----:B------:R-:W4:Y:S01]  /*7370*/  LDCU.64 UR8, c[0x4][0x70] ;  /* 0x01000e00ff0877ac */ /* 0x000f220008000a00 */
[----:B------:R-:W-:Y:S01]  /*7380*/  MOV R3, 0x0 ;  /* 0x0000000000037802 */ /* 0x000fe20000000f00 */
[----:B------:R-:W-:Y:S02]  /*7390*/  HFMA2 R12, -RZ, RZ, 0, 5.9604644775390625e-08 ;  /* 0x00000001ff0c7431 */ /* 0x000fe400000001ff */
[----:B------:R-:W-:Y:S02]  /*73a0*/  IMAD.MOV.U32 R8, RZ, RZ, 0x192 ;  /* 0x00000192ff087424 */ /* 0x000fe400078e00ff */
[----:B------:R-:W-:Y:S01]  /*73b0*/  IMAD.MOV.U32 R13, RZ, RZ, RZ ;  /* 0x000000ffff0d7224 */ /* 0x000fe200078e00ff */
[----:B------:R-:W5:Y:S01]  /*73c0*/  LDCU.64 UR6, c[0x4][0x78] ;  /* 0x01000f00ff0677ac */ /* 0x000f620008000a00 */
[----:B-1----:R-:W1:Y:S01]  /*73d0*/  LDC.64 R2, c[0x4][R3] ;  /* 0x0100000003027b82 */ /* 0x002e620000000a00 */
[----:B------:R-:W2:Y:S01]  /*73e0*/  LDCU.64 UR4, c[0x4][0x10] ;  /* 0x01000200ff0477ac */ /* 0x000ea20008000a00 */
[----:B----4-:R-:W-:Y:S01]  /*73f0*/  MOV R5, UR9 ;  /* 0x0000000900057c02 */ /* 0x010fe20008000f00 */
[----:B------:R-:W-:Y:S01]  /*7400*/  IMAD.U32 R4, RZ, RZ, UR8 ;  /* 0x00000008ff047e24 */ /* 0x000fe2000f8e00ff */
[----:B-----5:R-:W-:Y:S01]  /*7410*/  MOV R7, UR7 ;  /* 0x0000000700077c02 */ /* 0x020fe20008000f00 */
[----:B------:R-:W-:Y:S01]  /*7420*/  IMAD.U32 R6, RZ, RZ, UR6 ;  /* 0x00000006ff067e24 */ /* 0x000fe2000f8e00ff */
[----:B--2---:R-:W-:Y:S01]  /*7430*/  MOV R11, UR5 ;  /* 0x00000005000b7c02 */ /* 0x004fe20008000f00 */
[----:B------:R-:W-:Y:S02]  /*7440*/  IMAD.U32 R10, RZ, RZ, UR4 ;  /* 0x00000004ff0a7e24 */ /* 0x000fe4000f8e00ff */
[----:B------:R-:W-:Y:S07]  /*7450*/  LEPC R20, `(.L_x_128) ;  /* 0x000000001014794e */ /* 0x000fee0000000000 */
[----:B-1-3--:R-:W-:Y:S05]  /*7460*/  CALL.ABS.NOINC R2 ;  /* 0x0000000002007343 */ /* 0x00afea0003c00000 */
.L_x_128:
[C---:B------:R-:W-:Y:S01]  /*7470*/  SHF.L.U32 R40, R48.reuse, 0x10, RZ ;  /* 0x0000001030287819 */ /* 0x040fe200000006ff */
[----:B------:R-:W-:Y:S05]  /*7480*/  WARPSYNC.ALL ;  /* 0x0000000000007948 */ /* 0x000fea0003800000 */
[----:B------:R-:W-:Y:S01]  /*7490*/  R2UR UR4, R39 ;  /* 0x00000000270472ca */ /* 0x000fe200000e0000 */
[----:B------:R-:W-:Y:S01]  /*74a0*/  BSSY.RECONVERGENT B0, `(.L_x_129) ;  /* 0x0000087000007945 */ /* 0x000fe20003800200 */
[----:B------:R-:W-:Y:S02]  /*74b0*/  LOP3.LUT R43, R48, 0xffff0000, RZ, 0xc0, !PT ;  /* 0xffff0000302b7812 */ /* 0x000fe400078ec0ff */
[----:B------:R-:W-:Y:S02]  /*74c0*/  SHF.L.U32 R42, R49, 0x10, RZ ;  /* 0x00000010312a7819 */ /* 0x000fe400000006ff */
[----:B------:R-:W-:Y:S02]  /*74d0*/  SHF.L.U32 R45, R51, 0x10, RZ ;  /* 0x00000010332d7819 */ /* 0x000fe400000006ff */
[----:B------:R-:W-:Y:S02]  /*74e0*/  LOP3.LUT R44, R75, 0xffff0000, RZ, 0xc0, !PT ;  /* 0xffff00004b2c7812 */ /* 0x000fe400078ec0ff */
[----:B------:R-:W-:Y:S03]  /*74f0*/  ISETP.NE.AND P0, PT, R98, RZ, PT ;  /* 0x000000ff6200720c */ /* 0x000fe60003f05270 */
[----:B------:R-:W3:Y:S02]  /*7500*/  LDTM.x32 R4, tmem[UR4] ;  /* 0x00000004000479ee */ /* 0x000ee400082c0000 */
[C---:B---3--:R-:W-:Y:S01]  /*7510*/  FMUL R0, R38.reuse, R4 ;  /* 0x0000000426007220 */ /* 0x048fe20000400000 */
[C---:B-1----:R-:W-:Y:S01]  /*7520*/  FMUL R2, R38.reuse, R5 ;  /* 0x0000000526027220 */ /* 0x042fe20000400000 */
[C---:B------:R-:W-:Y:S01]  /*7530*/  FMUL R3, R38.reuse, R6 ;  /* 0x0000000626037220 */ /* 0x040fe20000400000 */
[----:B------:R-:W-:Y:S01]  /*7540*/  FMUL R7, R38, R7 ;  /* 0x0000000726077220 */ /* 0x000fe20000400000 */
[----:B------:R-:W-:Y:S01]  /*7550*/  FFMA R0, R41, R40, R0 ;  /* 0x0000002829007223 */ /* 0x000fe20000000000 */
[----:B------:R-:W-:Y:S01]  /*7560*/  LOP3.LUT R40, R49, 0xffff0000, RZ, 0xc0, !PT ;  /* 0xffff000031287812 */ /* 0x000fe200078ec0ff */
[C---:B------:R-:W-:Y:S01]  /*7570*/  FFMA R2, R41.reuse, R43, R2 ;  /* 0x0000002b29027223 */ /* 0x040fe20000000002 */
[C---:B------:R-:W-:Y:S01]  /*7580*/  SHF.L.U32 R43, R50.reuse, 0x10, RZ ;  /* 0x00000010322b7819 */ /* 0x040fe200000006ff */
[C---:B------:R-:W-:Y:S01]  /*7590*/  FFMA R3, R41.reuse, R42, R3 ;  /* 0x0000002a29037223 */ /* 0x040fe20000000003 */
[----:B------:R-:W-:Y:S01]  /*75a0*/  LOP3.LUT R42, R50, 0xffff0000, RZ, 0xc0, !PT ;  /* 0xffff0000322a7812 */ /* 0x000fe200078ec0ff */
[----:B------:R-:W-:Y:S01]  /*75b0*/  FMUL R4, R38, R8 ;  /* 0x0000000826047220 */ /* 0x000fe20000400000 */
[----:B------:R-:W-:Y:S01]  /*75c0*/  F2FP.BF16.F32.PACK_AB R52, R2, R0 ;  /* 0x000000000234723e */ /* 0x000fe200000010ff */
[----:B------:R-:W-:Y:S01]  /*75d0*/  FFMA R7, R41, R40, R7 ;  /* 0x0000002829077223 */ /* 0x000fe20000000007 */
[----:B------:R-:W-:Y:S01]  /*75e0*/  LOP3.LUT R40, R51, 0xffff0000, RZ, 0xc0, !PT ;  /* 0xffff000033287812 */ /* 0x000fe200078ec0ff */
[C---:B------:R-:W-:Y:S01]  /*75f0*/  FMUL R5, R38.reuse, R9 ;  /* 0x0000000926057220 */ /* 0x040fe20000400000 */
[C---:B------:R-:W-:Y:S01]  /*7600*/  FMUL R6, R38.reuse, R10 ;  /* 0x0000000a26067220 */ /* 0x040fe20000400000 */
[----:B------:R-:W-:Y:S01]  /*7610*/  FMUL R11, R38, R11 ;  /* 0x0000000b260b7220 */ /* 0x000fe20000400000 */
[----:B------:R-:W-:Y:S01]  /*7620*/  F2FP.BF16.F32.PACK_AB R53, R7, R3 ;  /* 0x000000030735723e */ /* 0x000fe200000010ff */
[C---:B------:R-:W-:Y:S01]  /*7630*/  FFMA R4, R41.reuse, R43, R4 ;  /* 0x0000002b29047223 */ /* 0x040fe20000000004 */
[C---:B------:R-:W-:Y:S01]  /*7640*/  SHF.L.U32 R43, R56.reuse, 0x10, RZ ;  /* 0x00000010382b7819 */ /* 0x040fe200000006ff */
[----:B------:R-:W-:Y:S01]  /*7650*/  FFMA R5, R41, R42, R5 ;  /* 0x0000002a29057223 */ /* 0x000fe20000000005 */
[----:B------:R-:W-:Y:S01]  /*7660*/  LOP3.LUT R42, R57, 0xffff0000, RZ, 0xc0, !PT ;  /* 0xffff0000392a7812 */ /* 0x000fe200078ec0ff */
[----:B------:R-:W-:Y:S01]  /*7670*/  FFMA R6, R41, R45, R6 ;  /* 0x0000002d29067223 */ /* 0x000fe20000000006 */
[----:B------:R-:W-:Y:S01]  /*7680*/  SHF.L.U32 R45, R57, 0x10, RZ ;  /* 0x00000010392d7819 */ /* 0x000fe200000006ff */
[----:B------:R-:W-:Y:S01]  /*7690*/  FFMA R11, R41, R40, R11 ;  /* 0x00000028290b7223 */ /* 0x000fe2000000000b */
[----:B------:R-:W-:Y:S01]  /*76a0*/  LOP3.LUT R40, R56, 0xffff0000, RZ, 0xc0, !PT ;  /* 0xffff000038287812 */ /* 0x000fe200078ec0ff */
[C---:B------:R-:W-:Y:S01]  /*76b0*/  FMUL R8, R38.reuse, R12 ;  /* 0x0000000c26087220 */ /* 0x040fe20000400000 */
[----:B------:R-:W-:Y:S01]  /*76c0*/  F2FP.BF16.F32.PACK_AB R54, R5, R4 ;  /* 0x000000040536723e */ /* 0x000fe200000010ff */
[C---:B------:R-:W-:Y:S01]  /*76d0*/  FMUL R9, R38.reuse, R13 ;  /* 0x0000000d26097220 */ /* 0x040fe20000400000 */
[----:B------:R-:W-:Y:S01]  /*76e0*/  F2FP.BF16.F32.PACK_AB R55, R11, R6 ;  /* 0x000000060b37723e */ /* 0x000fe200000010ff */
[C---:B------:R-:W-:Y:S01]  /*76f0*/  FMUL R10, R38.reuse, R14 ;  /* 0x0000000e260a7220 */ /* 0x040fe20000400000 */
[----:B------:R-:W-:Y:S01]  /*7700*/  FMUL R15, R38, R15 ;  /* 0x0000000f260f7220 */ /* 0x000fe20000400000 */
[----:B------:R-:W-:Y:S01]  /*7710*/  FFMA R8, R41, R43, R8 ;  /* 0x0000002b29087223 */ /* 0x000fe20000000008 */
[----:B------:R-:W-:Y:S01]  /*7720*/  SHF.L.U32 R43, R59, 0x10, RZ ;  /* 0x000000103b2b7819 */ /* 0x000fe200000006ff */
[C---:B------:R-:W-:Y:S01]  /*7730*/  FFMA R9, R41.reuse, R40, R9 ;  /* 0x0000002829097223 */ /* 0x040fe20000000009 */
[C---:B------:R-:W-:Y:S01]  /*7740*/  SHF.L.U32 R40, R58.reuse, 0x10, RZ ;  /* 0x000000103a287819 */ /* 0x040fe200000006ff */
        /* <DEDUP_REMOVED lines=8> */
[----:B------:R-:W-:Y:S01]  /*77d0*/  FMUL R14, R38, R18 ;  /* 0x00000012260e7220 */ /* 0x000fe20000400000 */
[----:B------:R-:W-:Y:S01]  /*77e0*/  FFMA R12, R41, R40, R12 ;  /* 0x00000028290c7223 */ /* 0x000fe2000000000c */
[----:B------:R-:W-:Y:S01]  /*77f0*/  LOP3.LUT R40, R59, 0xffff0000, RZ, 0xc0, !PT ;  /* 0xffff00003b287812 */ /* 0x000fe200078ec0ff */
[C---:B------:R-:W-:Y:S01]  /*7800*/  FFMA R13, R41.reuse, R42, R13 ;  /* 0x0000002a290d7223 */ /* 0x040fe2000000000d */
[----:B------:R-:W-:Y:S01]  /*7810*/  LOP3.LUT R42, R64, 0xffff0000, RZ, 0xc0, !PT ;  /* 0xffff0000402a7812 */ /* 0x000fe200078ec0ff */
[----:B------:R-:W-:Y:S01]  /*7820*/  FMUL R19, R38, R19 ;  /* 0x0000001326137220 */ /* 0x000fe20000400000 */
[----:B------:R-:W-:Y:S01]  /*7830*/  FFMA R14, R41, R43, R14 ;  /* 0x0000002b290e7223 */ /* 0x000fe2000000000e */
[----:B------:R-:W-:Y:S01]  /*7840*/  SHF.L.U32 R43, R64, 0x10, RZ ;  /* 0x00000010402b7819 */ /* 0x000fe200000006ff */
[----:B------:R1:W-:Y:S01]  /*7850*/  STS.128 [R82], R52 ;  /* 0x0000003452007388 */ /* 0x0003e20000000c00 */
[----:B------:R-:W-:Y:S01]  /*7860*/  F2FP.BF16.F32.PACK_AB R62, R13, R12 ;  /* 0x0000000c0d3e723e */ /* 0x000fe200000010ff */
[C---:B------:R-:W-:Y:S01]  /*7870*/  FMUL R16, R38.reuse, R20 ;  /* 0x0000001426107220 */ /* 0x040fe20000400000 */
        /* <DEDUP_REMOVED lines=8> */
[C---:B------:R-:W-:Y:S01]  /*7900*/  FFMA R17, R41.reuse, R42, R17 ;  /* 0x0000002a29117223 */ /* 0x040fe20000000011 */
[----:B------:R-:W-:Y:S01]  /*7910*/  FFMA R18, R41, R45, R18 ;  /* 0x0000002d29127223 */ /* 0x000fe20000000012 */
[----:B------:R1:W-:Y:S01]  /*7920*/  STS.128 [R83+0x10], R60 ;  /* 0x0000103c53007388 */ /* 0x0003e20000000c00 */
[----:B------:R-:W-:Y:S01]  /*7930*/  SHF.L.U32 R45, R67, 0x10, RZ ;  /* 0x00000010432d7819 */ /* 0x000fe200000006ff */
[----:B------:R-:W-:Y:S01]  /*7940*/  FFMA R23, R41, R40, R23 ;  /* 0x0000002829177223 */ /* 0x000fe20000000017 */
[----:B------:R-:W-:Y:S01]  /*7950*/  LOP3.LUT R40, R66, 0xffff0000, RZ, 0xc0, !PT ;  /* 0xffff000042287812 */ /* 0x000fe200078ec0ff */
[C---:B------:R-:W-:Y:S01]  /*7960*/  FMUL R20, R38.reuse, R24 ;  /* 0x0000001826147220 */ /* 0x040fe20000400000 */
[----:B------:R-:W-:Y:S01]  /*7970*/  LOP3.LUT R42, R67, 0xffff0000, RZ, 0xc0, !PT ;  /* 0xffff0000432a7812 */ /* 0x000fe200078ec0ff */
[C---:B------:R-:W-:Y:S01]  /*7980*/  FMUL R21, R38.reuse, R25 ;  /* 0x0000001926157220 */ /* 0x040fe20000400000 */
[----:B------:R-:W-:Y:S01]  /*7990*/  F2FP.BF16.F32.PACK_AB R68, R17, R16 ;  /* 0x000000101144723e */ /* 0x000fe200000010ff */
[C---:B------:R-:W-:Y:S01]  /*79a0*/  FMUL R22, R38.reuse, R26 ;  /* 0x0000001a26167220 */ /* 0x040fe20000400000 */
[----:B------:R-:W-:Y:S01]  /*79b0*/  FMUL R27, R38, R27 ;  /* 0x0000001b261b7220 */ /* 0x000fe20000400000 */
[C---:B------:R-:W-:Y:S01]  /*79c0*/  FFMA R20, R41.reuse, R43, R20 ;  /* 0x0000002b29147223 */ /* 0x040fe20000000014 */
[C---:B------:R-:W-:Y:S01]  /*79d0*/  FFMA R21, R41.reuse, R40, R21 ;  /* 0x0000002829157223 */ /* 0x040fe20000000015 */
[C---:B------:R-:W-:Y:S01]  /*79e0*/  FFMA R22, R41.reuse, R45, R22 ;  /* 0x0000002d29167223 */ /* 0x040fe20000000016 */
[----:B------:R-:W-:Y:S01]  /*79f0*/  FFMA R27, R41, R42, R27 ;  /* 0x0000002a291b7223 */ /* 0x000fe2000000001b */
[----:B------:R-:W-:Y:S01]  /*7a00*/  SHF.L.U32 R40, R72, 0x10, RZ ;  /* 0x0000001048287819 */ /* 0x000fe200000006ff */
[----:B------:R-:W-:Y:S01]  /*7a10*/  FMUL R24, R38, R28 ;  /* 0x0000001c26187220 */ /* 0x000fe20000400000 */
[----:B------:R-:W-:Y:S01]  /*7a20*/  LOP3.LUT R42, R72, 0xffff0000, RZ, 0xc0, !PT ;  /* 0xffff0000482a7812 */ /* 0x000fe200078ec0ff */
[C---:B------:R-:W-:Y:S01]  /*7a30*/  FMUL R25, R38.reuse, R29 ;  /* 0x0000001d26197220 */ /* 0x040fe20000400000 */
[----:B------:R-:W-:Y:S01]  /*7a40*/  SHF.L.U32 R43, R73, 0x10, RZ ;  /* 0x00000010492b7819 */ /* 0x000fe200000006ff */
[C---:B------:R-:W-:Y:S01]  /*7a50*/  FMUL R26, R38.reuse, R30 ;  /* 0x0000001e261a7220 */ /* 0x040fe20000400000 */
[C---:B------:R-:W-:Y:S01]  /*7a60*/  FFMA R24, R41.reuse, R40, R24 ;  /* 0x0000002829187223 */ /* 0x040fe20000000018 */
[----:B------:R-:W-:Y:S01]  /*7a70*/  FFMA R25, R41, R42, R25 ;  /* 0x0000002a29197223 */ /* 0x000fe20000000019 */
[----:B------:R-:W-:Y:S01]  /*7a80*/  LOP3.LUT R40, R73, 0xffff0000, RZ, 0xc0, !PT ;  /* 0xffff000049287812 */ /* 0x000fe200078ec0ff */
[----:B------:R-:W-:Y:S01]  /*7a90*/  FFMA R26, R41, R43, R26 ;  /* 0x0000002b291a7223 */ /* 0x000fe2000000001a */
[----:B------:R-:W-:Y:S01]  /*7aa0*/  FMUL R31, R38, R31 ;  /* 0x0000001f261f7220 */ /* 0x000fe20000400000 */
[----:B------:R-:W-:Y:S01]  /*7ab0*/  SHF.L.U32 R43, R74, 0x10, RZ ;  /* 0x000000104a2b7819 */ /* 0x000fe200000006ff */
[----:B------:R-:W-:Y:S01]  /*7ac0*/  FMUL R28, R38, R32 ;  /* 0x00000020261c7220 */ /* 0x000fe20000400000 */
[----:B------:R-:W-:Y:S01]  /*7ad0*/  LOP3.LUT R42, R74, 0xffff0000, RZ, 0xc0, !PT ;  /* 0xffff00004a2a7812 */ /* 0x000fe200078ec0ff */
[C---:B------:R-:W-:Y:S01]  /*7ae0*/  FMUL R29, R38.reuse, R33 ;  /* 0x00000021261d7220 */ /* 0x040fe20000400000 */
[----:B------:R-:W-:Y:S01]  /*7af0*/  SHF.L.U32 R45, R75, 0x10, RZ ;  /* 0x000000104b2d7819 */ /* 0x000fe200000006ff */
[C---:B------:R-:W-:Y:S01]  /*7b00*/  FMUL R30, R38.reuse, R34 ;  /* 0x00000022261e7220 */ /* 0x040fe20000400000 */
[----:B------:R-:W-:Y:S01]  /*7b10*/  FFMA R31, R41, R40, R31 ;  /* 0x00000028291f7223 */ /* 0x000fe2000000001f */
[----:B------:R-:W-:Y:S01]  /*7b20*/  FMUL R35, R38, R35 ;  /* 0x0000002326237220 */ /* 0x000fe20000400000 */
[----:B------:R-:W-:Y:S01]  /*7b30*/  F2FP.BF16.F32.PACK_AB R69, R23, R18 ;  /* 0x000000121745723e */ /* 0x000fe200000010ff */
[----:B------:R-:W-:Y:S01]  /*7b40*/  FFMA R28, R41, R43, R28 ;  /* 0x0000002b291c7223 */ /* 0x000fe2000000001c */
[----:B------:R-:W-:Y:S01]  /*7b50*/  F2FP.BF16.F32.PACK_AB R70, R21, R20 ;  /* 0x000000141546723e */ /* 0x000fe200000010ff */
[----:B------:R-:W-:Y:S01]  /*7b60*/  FFMA R29, R41, R42, R29 ;  /* 0x0000002a291d7223 */ /* 0x000fe2000000001d */
[----:B------:R-:W-:Y:S01]  /*7b70*/  F2FP.BF16.F32.PACK_AB R71, R27, R22 ;  /* 0x000000161b47723e */ /* 0x000fe200000010ff */
[C---:B------:R-:W-:Y:S01]  /*7b80*/  FFMA R30, R41.reuse, R45, R30 ;  /* 0x0000002d291e7223 */ /* 0x040fe2000000001e */
[----:B------:R-:W-:Y:S01]  /*7b90*/  FFMA R35, R41, R44, R35 ;  /* 0x0000002c29237223 */ /* 0x000fe20000000023 */
[----:B------:R-:W-:Y:S02]  /*7ba0*/  F2FP.BF16.F32.PACK_AB R104, R25, R24 ;  /* 0x000000181968723e */ /* 0x000fe400000010ff */
[----:B------:R1:W-:Y:S01]  /*7bb0*/  STS.128 [R47+0x20], R68 ;  /* 0x000020442f007388 */ /* 0x0003e20000000c00 */
[----:B------:R-:W-:Y:S02]  /*7bc0*/  F2FP.BF16.F32.PACK_AB R105, R31, R26 ;  /* 0x0000001a1f69723e */ /* 0x000fe400000010ff */
[----:B------:R-:W-:Y:S02]  /*7bd0*/  F2FP.BF16.F32.PACK_AB R106, R29, R28 ;  /* 0x0000001c1d6a723e */ /* 0x000fe400000010ff */
[----:B------:R-:W-:Y:S05]  /*7be0*/  F2FP.BF16.F32.PACK_AB R107, R35, R30 ;  /* 0x0000001e236b723e */ /* 0x000fea00000010ff */
[----:B------:R1:W-:Y:S01]  /*7bf0*/  STS.128 [R46+0x10], R104 ;  /* 0x000010682e007388 */ /* 0x0003e20000000c00 */
[----:B------:R-:W-:Y:S01]  /*7c00*/  @!PT LDS RZ, [RZ] ;  /* 0x00000000fffff984 */ /* 0x000fe20000000800 */
[----:B------:R-:W-:Y:S01]  /*7c10*/  @!PT LDS RZ, [RZ] ;  /* 0x00000000fffff984 */ /* 0x000fe20000000800 */
[----:B------:R-:W-:Y:S01]  /*7c20*/  @!PT LDS RZ, [RZ] ;  /* 0x00000000fffff984 */ /* 0x000fe20000000800 */
[----:B------:R-:W-:Y:S01]  /*7c30*/  @!PT LDS RZ, [RZ] ;  /* 0x00000000fffff984 */ /* 0x000fe20000000800 */
[----:B------:R3:W-:Y:S07]  /*7c40*/  MEMBAR.ALL.CTA ;  /* 0x0000000000007992 */ /* 0x0007ee0000008000 */
[----:B---3--:R-:W3:Y:S02]  /*7c50*/  FENCE.VIEW.ASYNC.S ;  /* 0x00000000000073c6 */ /* 0x008ee40000000000 */
[----:B---3--:R-:W-:Y:S06]  /*7c60*/  BAR.SYNC.DEFER_BLOCKING 0x1, 0x80 ;  /* 0x0042000000007b1d */ /* 0x008fec0000010000 */
[----:B------:R-:W-:Y:S05]  /*7c70*/  @P0 BRA `(.L_x_130) ;  /* 0x0000000000240947 */ /* 0x000fea0003800000 */
[----:B------:R-:W3:Y:S01]  /*7c80*/  LDCU.64 UR6, c[0x0][0x348] ;  /* 0x00006900ff0677ac */ /* 0x000ee20008000a00 */
[----:B------:R-:W-:Y:S01]  /*7c90*/  R2UR UR5, R108 ;  /* 0x000000006c0572ca */ /* 0x000fe200000e0000 */
[----:B------:R-:W-:Y:S11]  /*7ca0*/  UMOV UR51, UR36 ;  /* 0x0000002400337c82 */ /* 0x000ff60008000000 */
[----:B------:R-:W-:Y:S01]  /*7cb0*/  @!UPT UIADD3 URZ, UPT, UPT, URZ, URZ, URZ ;  /* 0x000000fffffff290 */ /* 0x000fe2000fffe0ff */
[----:B------:R-:W-:Y:S02]  /*7cc0*/  UIADD3 UR48, UPT, UPT, UR47, 0x400, UR5 ;  /* 0x000004002f307890 */ /* 0x000fe4000fffe005 */
[----:B---3--:R-:W-:Y:S04]  /*7cd0*/  UIADD3 UR4, UP0, UPT, UR6, 0x680, URZ ;  /* 0x0000068006047890 */ /* 0x008fe8000ff1e0ff */
[----:B------:R-:W-:Y:S09]  /*7ce0*/  UIADD3.X UR5, UPT, UPT, URZ, UR7, URZ, UP0, !UPT ;  /* 0x00000007ff057290 */ /* 0x000ff200087fe4ff */
[----:B------:R3:W-:Y:S02]  /*7cf0*/  UTMASTG.3D [UR48], [UR4] ;  /* 0x00000030040073b5 */ /* 0x0007e40008010000 */
[----:B---3--:R0:W-:Y:S02]  /*7d00*/  UTMACMDFLUSH ;  /* 0x00000000000079b7 */ /* 0x0081e40000000000 */
.L_x_130:
[----:B------:R-:W-:Y:S05]  /*7d10*/  BSYNC.RECONVERGENT B0 ;  /* 0x0000000000007941 */ /* 0x000fea0003800200 */
.L_x_129:
[----:B------:R-:W-:Y:S01]  /*7d20*/  UIADD3 UR44, UPT, UPT, UR46, 0x1, URZ ;  /* 0x000000012e2c7890 */ /* 0x000fe2000fffe0ff */
[----:B------:R-:W-:Y:S03]  /*7d30*/  BSSY.RECONVERGENT B0, `(.L_x_131) ;  /* 0x0000005000007945 */ /* 0x000fe60003800200 */
[----:B------:R-:W-:Y:S04]  /*7d40*/  UISETP.NE.AND UP0, UPT, UR44, 0x3, UPT ;  /* 0x000000032c00788c */ /* 0x000fe8000bf05270 */
[----:B------:R-:W-:Y:S01]  /*7d50*/  USEL UR45, UR44, URZ, UP0 ;  /* 0x000000ff2c2d7287 */ /* 0x000fe20008000000 */
[----:B------:R-:W-:Y:S11]  /*7d60*/  @P0 BRA `(.L_x_132) ;  /* 0x0000000000040947 */ /* 0x000ff60003800000 */
[----:B------:R-:W-:Y:S04]  /*7d70*/  DEPBAR.LE SB0, 0x1 ;  /* 0x000080400000791a */ /* 0x000fe80000000000 */
.L_x_132:
[----:B------:R-:W-:Y:S05]  /*7d80*/  BSYNC.RECONVERGENT B0 ;  /* 0x0000000000007941 */ /* 0x000fea0003800200 */
.L_x_131:
[----:B------:R-:W-:Y:S01]  /*7d90*/  BAR.SYNC.DEFER_BLOCKING 0x1, 0x80 ;  /* 0x0042000000007b1d */ /* 0x000fe20000010000 */
[----:B------:R-:W-:Y:S01]  /*7da0*/  ISETP.NE.AND P1, PT, R102, RZ, PT ;  /* 0x000000ff6600720c */ /* 0x000fe20003f25270 */
[----:B------:R-:W-:Y:S01]  /*7db0*/  UISETP.NE.AND UP0, UPT, UR53, URZ, UPT ;  /* 0x000000ff3500728c */ /* 0x000fe2000bf05270 */
[----:B------:R-:W-:Y:S11]  /*7dc0*/  LEA R3, R110, UR47, 0x3 ;  /* 0x0000002f6e037c11 */ /* 0x000ff6000f8e18ff */
[----:B------:R-:W-:Y:S01]  /*7dd0*/  @P1 SHF.L.U32 R4, R109, 0x1f, RZ ;  /* 0x0000001f6d041819 */ /* 0x000fe200000006ff */
[----:B------:R-:W-:Y:S06]  /*7de0*/  BRA.U !UP0, `(.L_x_133) ;  /* 0x0000000108247547 */ /* 0x000fec000b800000 */
[----:B------:R-:W3:Y:S01]  /*7df0*/  S2R R0, SR_CgaCtaId ;  /* 0x0000000000007919 */ /* 0x000ee20000008800 */
[----:B------:R-:W-:Y:S01]  /*7e00*/  IMAD.U32 R2, RZ, RZ, UR52 ;  /* 0x00000034ff027e24 */ /* 0x000fe2000f8e00ff */
[----:B------:R-:W-:Y:S04]  /*7e10*/  UIADD3 UR4, UPT, UPT, UR52, 0x1, URZ ;  /* 0x0000000134047890 */ /* 0x000fe8000fffe0ff */
[----:B------:R-:W-:Y:S01]  /*7e20*/  @P1 LEA R2, R2, UR47, 0x3 ;  /* 0x0000002f02021c11 */ /* 0x000fe2000f8e18ff */
[----:B------:R-:W-:Y:S04]  /*7e30*/  UISETP.NE.AND UP0, UPT, UR4, 0x3, UPT ;  /* 0x000000030400788c */ /* 0x000fe8000bf05270 */
[----:B------:R-:W-:Y:S01]  /*7e40*/  @P1 VIADD R5, R2, 0x158 ;  /* 0x0000015802051836 */ /* 0x000fe20000000000 */
[----:B------:R-:W-:Y:S04]  /*7e50*/  USEL UR52, UR4, URZ, UP0 ;  /* 0x000000ff04347287 */ /* 0x000fe80008000000 */
[----:B---3--:R-:W-:Y:S04]  /*7e60*/  @P1 PRMT R0, R0, 0x654, R5 ;  /* 0x0000065400001816 */ /* 0x008fe80000000005 */
[----:B------:R3:W-:Y:S04]  /*7e70*/  @P1 SYNCS.ARRIVE.TRANS64.RED.A1T0 RZ, [R0+URZ], RZ ;  /* 0x000000ff00ff19a7 */ /* 0x0007e800081004ff */
.L_x_133:
[----:B------:R-:W4:Y:S01]  /*7e80*/  @P1 SYNCS.PHASECHK.TRANS64.TRYWAIT P0, [R3+URZ+0x140], R4 ;  /* 0x00014004030015a7 */ /* 0x000f2200080011ff */
[----:B------:R-:W-:Y:S01]  /*7e90*/  BSSY B1, `(.L_x_134) ;  /* 0x0000015000017945 */ /* 0x000fe20003800000 */
[----:B----4-:R-:W-:Y:S03]  /*7ea0*/  @P1 SEL R103, RZ, 0x1, !P0 ;  /* 0x00000001ff671807 */ /* 0x010fe60004000000 */
[----:B------:R-:W-:Y:S05]  /*7eb0*/  @!P1 BRA `(.L_x_135) ;  /* 0x0000000000489947 */ /* 0x000fea0003800000 */
[----:B------:R-:W-:Y:S01]  /*7ec0*/  ISETP.NE.AND P1, PT, R111, RZ, PT ;  /* 0x000000ff6f00720c */ /* 0x000fe20003f25270 */
[----:B------:R-:W-:Y:S01]  /*7ed0*/  BSSY B0, `(.L_x_136) ;  /* 0x000000a000007945 */ /* 0x000fe20003800000 */
[----:B------:R-:W-:Y:S11]  /*7ee0*/  ISETP.NE.AND P0, PT, R103, RZ, PT ;  /* 0x000000ff6700720c */ /* 0x000ff60003f05270 */
[----:B------:R-:W-:Y:S04]  /*7ef0*/  @P1 IMAD R110, R110, 0x2000, R97 ;  /* 0x000020006e6e1824 */ /* 0x000fe800078e0261 */
[----:B------:R-:W-:Y:S01]  /*7f00*/  @P1 IMAD.IADD R5, R81, 0x1, R110 ;  /* 0x0000000151051824 */ /* 0x000fe200078e026e */
[----:B------:R-:W-:Y:S03]  /*7f10*/  @P1 IADD3 R2, PT, PT, R80, R110, RZ ;  /* 0x0000006e50021210 */ /* 0x000fe60007ffe0ff */
[----:B---3--:R-:W-:Y:S01]  /*7f20*/  @P1 IMAD.IADD R0, R96, 0x1, R5 ;  /* 0x0000000160001824 */ /* 0x008fe200078e0205 */
[----:B------:R-:W-:Y:S06]  /*7f30*/  @P0 BRA `(.L_x_137) ;  /* 0x00000000000c0947 */ /* 0x000fec0003800000 */
[----:B------:R-:W-:Y:S04]  /*7f40*/  SHF.L.U32 R4, R109, 0x1f, RZ ;  /* 0x0000001f6d047819 */ /* 0x000fe800000006ff */
[----:B------:R-:W3:Y:S02]  /*7f50*/  SYNCS.PHASECHK.TRANS64.TRYWAIT P0, [R3+URZ+0x140], R4 ;  /* 0x00014004030075a7 */ /* 0x000ee400080011ff */
[----:B---3--:R-:W-:Y:S05]  /*7f60*/  @!P0 BRA `(.L_x_138) ;  /* 0x0000002000108947 */ /* 0x008fea0003800000 */
.L_x_137:
[----:B------:R-:W-:Y:S05]  /*7f70*/  BSYNC B0 ;  /* 0x0000000000007941 */ /* 0x000fea0003800000 */
.L_x_136:
[----:B------:R-:W-:Y:S11]  /*7f80*/  ISETP.NE.AND P0, PT, R111, RZ, PT ;  /* 0x000000ff6f00720c */ /* 0x000ff60003f05270 */
[----:B------:R-:W-:Y:S02]  /*7f90*/  @!UPT UIADD3 URZ, UPT, UPT, URZ, URZ, URZ ;  /* 0x000000fffffff290 */ /* 0x000fe4000fffe0ff */
[----:B------:R4:W1:Y:S04]  /*7fa0*/  @P0 LDS.128 R48, [R110] ;  /* 0x000000006e300984 */ /* 0x0008680000000c00 */
[----:B------:R4:W1:Y:S04]  /*7fb0*/  @P0 LDS.128 R64, [R2+0x20] ;  /* 0x0000200002400984 */ /* 0x0008680000000c00 */
[----:B------:R4:W1:Y:S04]  /*7fc0*/  @P0 LDS.128 R56, [R5+0x10] ;  /* 0x0000100005380984 */ /* 0x0008680000000c00 */
[----:B------:R4:W1:Y:S02]  /*7fd0*/  @P0 LDS.128 R72, [R0+0x10] ;  /* 0x0000100000480984 */ /* 0x0008640000000c00 */
.L_x_135:
[----:B------:R-:W-:Y:S05]  /*7fe0*/  BSYNC B1 ;  /* 0x0000000000017941 */ /* 0x000fea0003800000 */
.L_x_134:
[----:B---34-:R-:W-:Y:S05]  /*7ff0*/  VIADD R0, R39, 0x20 ;  /* 0x0000002027007836 */ /* 0x018fea0000000000 */
[----:B------:R-:W-:Y:S04]  /*8000*/  SHF.R.U32.HI R0, RZ, 0x15, R0 ;  /* 0x00000015ff007819 */ /* 0x000fe80000011600 */
[----:B------:R-:W-:Y:S11]  /*8010*/  LOP3.LUT P0, RZ, R0, 0x3, R85, 0x48, !PT ;  /* 0x0000000300ff7812 */ /* 0x000ff60007804855 */
[----:B------:R-:W-:Y:S02]  /*8020*/  @!UPT UIADD3 URZ, UPT, UPT, URZ, URZ, URZ ;  /* 0x000000fffffff290 */ /* 0x000fe4000fffe0ff */
[----:B------:R-:W-:Y:S05]  /*8030*/  @!P0 BRA `(.L_x_139) ;  /* 0x0000000000408947 */ /* 0x000fea0003800000 */
[----:B------:R-:W3:Y:S01]  /*8040*/  LDCU.64 UR8, c[0x4][0x70] ;  /* 0x01000e00ff0877ac */ /* 0x000ee20008000a00 */
[----:B------:R-:W-:Y:S01]  /*8050*/  MOV R3, 0x0 ;  /* 0x0000000000037802 */ /* 0x000fe20000000f00 */
[----:B------:R-:W-:Y:S02]  /*8060*/  HFMA2 R12, -RZ, RZ, 0, 5.9604644775390625e-08 ;  /* 0x00000001ff0c7431 */ /* 0x000fe400000001ff */
[----:B------:R-:W-:Y:S02]  /*8070*/  IMAD.MOV.U32 R8, RZ, RZ, 0x192 ;  /* 0x00000192ff087424 */ /* 0x000fe400078e00ff */
[----:B------:R-:W-:Y:S01]  /*8080*/  IMAD.MOV.U32 R13, RZ, RZ, RZ ;  /* 0x000000ffff0d7224 */ /* 0x000fe200078e00ff */
[----:B------:R-:W4:Y:S01]  /*8090*/  LDCU.64 UR6, c[0x4][0x78] ;  /* 0x01000f00ff0677ac */ /* 0x000f220008000a00 */
[----:B------:R-:W1:Y:S01]  /*80a0*/  LDC.64 R2, c[0x4][R3] ;  /* 0x0100000003027b82 */ /* 0x000e620000000a00 */
[----:B------:R-:W5:Y:S01]  /*80b0*/  LDCU.64 UR4, c[0x4][0x10] ;  /* 0x01000200ff0477ac */ /* 0x000f620008000a00 */
[----:B---3--:R-:W-:Y:S01]  /*80c0*/  MOV R5, UR9 ;  /* 0x0000000900057c02 */ /* 0x008fe20008000f00 */
[----:B------:R-:W-:Y:S01]  /*80d0*/  IMAD.U32 R4, RZ, RZ, UR8 ;  /* 0x00000008ff047e24 */ /* 0x000fe2000f8e00ff */
[----:B----4-:R-:W-:Y:S01]  /*80e0*/  MOV R7, UR7 ;  /* 0x0000000700077c02 */ /* 0x010fe20008000f00 */
[----:B------:R-:W-:Y:S01]  /*80f0*/  IMAD.U32 R6, RZ, RZ, UR6 ;  /* 0x00000006ff067e24 */ /* 0x000fe2000f8e00ff */
[----:B-----5:R-:W-:Y:S01]  /*8100*/  MOV R11, UR5 ;  /* 0x00000005000b7c02 */ /* 0x020fe20008000f00 */
[----:B------:R-:W-:Y:S02]  /*8110*/  IMAD.U32 R10, RZ, RZ, UR4 ;  /* 0x00000004ff0a7e24 */ /* 0x000fe4000f8e00ff */
[----:B------:R-:W-:Y:S07]  /*8120*/  LEPC R20, `(.L_x_139) ;  /* 0x000000001014794e */ /* 0x000fee0000000000 */
[----:B-12---:R-:W-:Y:S05]  /*8130*/  CALL.ABS.NOINC R2 ;  /* 0x0000000002007343 */ /* 0x006fea0003c00000 */
.L_x_139:
[----:B------:R-:W-:Y:S01]  /*8140*/  ISETP.NE.AND P0, PT, R98, RZ, PT ;  /* 0x000000ff6200720c */ /* 0x000fe20003f05270 */
[----:B------:R-:W-:Y:S05]  /*8150*/  WARPSYNC.ALL ;  /* 0x0000000000007948 */ /* 0x000fea0003800000 */
[----:B------:R-:W-:Y:S01]  /*8160*/  R2UR UR4, R39 ;  /* 0x00000000270472ca */ /* 0x000fe200000e0000 */
[----:B------:R-:W-:Y:S01]  /*8170*/  BSSY.RECONVERGENT B0, `(.L_x_140) ;  /* 0x0000090000007945 */ /* 0x000fe20003800200 */
[C---:B-1----:R-:W-:Y:S02]  /*8180*/  SHF.L.U32 R40, R48.reuse, 0x10, RZ ;  /* 0x0000001030287819 */ /* 0x042fe400000006ff */
[----:B------:R-:W-:Y:S02]  /*8190*/  LOP3.LUT R42, R48, 0xffff0000, RZ, 0xc0, !PT ;  /* 0xffff0000302a7812 */ /* 0x000fe400078ec0ff */
[C---:B------:R-:W-:Y:S02]  /*81a0*/  SHF.L.U32 R43, R49.reuse, 0x10, RZ ;  /* 0x00000010312b7819 */ /* 0x040fe400000006ff */
[----:B------:R-:W-:Y:S02]  /*81b0*/  LOP3.LUT R44, R49, 0xffff0000, RZ, 0xc0, !PT ;  /* 0xffff0000312c7812 */ /* 0x000fe400078ec0ff */
[C---:B------:R-:W-:Y:S02]  /*81c0*/  SHF.L.U32 R45, R50.reuse, 0x10, RZ ;  /* 0x00000010322d7819 */ /* 0x040fe400000006ff */
[----:B--2---:R-:W-:Y:S01]  /*81d0*/  LOP3.LUT R46, R50, 0xffff0000, RZ, 0xc0, !PT ;  /* 0xffff0000322e7812 */ /* 0x004fe200078ec0ff */
[----:B------:R-:W1:Y:S01]  /*81e0*/  LDTM.x32 R4, tmem[UR4+0x20] ;  /* 0x00002004000479ee */ /* 0x000e6200082c0000 */
[C---:B------:R-:W-:Y:S01]  /*81f0*/  SHF.L.U32 R47, R51.reuse, 0x10, RZ ;  /* 0x00000010332f7819 */ /* 0x040fe200000006ff */
[----:B------:R-:W-:Y:S01]  /*8200*/  USHF.L.U32 UR4, UR45, 0xd, URZ ;  /* 0x0000000d2d047899 */ /* 0x000fe200080006ff */
[----:B------:R-:W-:Y:S01]  /*8210*/  LOP3.LUT R48, R51, 0xffff0000, RZ, 0xc0, !PT ;  /* 0xffff000033307812 */ /* 0x000fe200078ec0ff */
[----:B------:R-:W-:Y:S01]  /*8220*/  NOP ;  /* 0x0000000000007918 */ /* 0x000fe20000000000 */
[C---:B------:R-:W-:Y:S02]  /*8230*/  SHF.L.U32 R49, R56.reuse, 0x10, RZ ;  /* 0x0000001038317819 */ /* 0x040fe400000006ff */
[----:B------:R-:W-:Y:S02]  /*8240*/  LOP3.LUT R51, R56, 0xffff0000, RZ, 0xc0, !PT ;  /* 0xffff000038337812 */ /* 0x000fe400078ec0ff */
[C---:B------:R-:W-:Y:S02]  /*8250*/  SHF.L.U32 R50, R57.reuse, 0x10, RZ ;  /* 0x0000001039327819 */ /* 0x040fe400000006ff */
[----:B------:R-:W-:Y:S02]  /*8260*/  LOP3.LUT R52, R57, 0xffff0000, RZ, 0xc0, !PT ;  /* 0xffff000039347812 */ /* 0x000fe400078ec0ff */
[----:B------:R-:W-:Y:S02]  /*8270*/  IADD3 R116, PT, PT, R97, UR4, RZ ;  /* 0x0000000461747c10 */ /* 0x000fe4000fffe0ff */
[C---:B------:R-:W-:Y:S02]  /*8280*/  SHF.L.U32 R53, R58.reuse, 0x10, RZ ;  /* 0x000000103a357819 */ /* 0x040fe400000006ff */
[----:B------:R-:W-:Y:S02]  /*8290*/  LOP3.LUT R54, R58, 0xffff0000, RZ, 0xc0, !PT ;  /* 0xffff00003a367812 */ /* 0x000fe400078ec0ff */
[----:B------:R-:W-:Y:S02]  /*82a0*/  SHF.L.U32 R55, R59, 0x10, RZ ;  /* 0x000000103b377819 */ /* 0x000fe400000006ff */
[----:B------:R-:W-:Y:S02]  /*82b0*/  IADD3 R89, PT, PT, R89, 0x1c0, RZ ;  /* 0x000001c059597810 */ /* 0x000fe40007ffe0ff */
[----:B------:R-:W-:Y:S01]  /*82c0*/  LOP3.LUT R56, R59, 0xffff0000, RZ, 0xc0, !PT ;  /* 0xffff00003b387812 */ /* 0x000fe200078ec0ff */
[C---:B-1----:R-:W-:Y:S01]  /*82d0*/  FMUL R4, R38.reuse, R4 ;  /* 0x0000000426047220 */ /* 0x042fe20000400000 */
[----:B------:R-:W-:Y:S01]  /*82e0*/  IADD3 R103, PT, PT, R81, R116, RZ ;  /* 0x0000007451677210 */ /* 0x000fe20007ffe0ff */
[----:B------:R-:W-:Y:S01]  /*82f0*/  FMUL R5, R38, R5 ;  /* 0x0000000526057220 */ /* 0x000fe20000400000 */
[----:B------:R-:W-:Y:S01]  /*8300*/  SHF.L.U32 R57, R64, 0x10, RZ ;  /* 0x0000001040397819 */ /* 0x000fe200000006ff */
[----:B------:R-:W-:Y:S01]  /*8310*/  FMUL R6, R38, R6 ;  /* 0x0000000626067220 */ /* 0x000fe20000400000 */
[----:B------:R-:W-:Y:S01]  /*8320*/  IADD3 R116, PT, PT, R80, R116, RZ ;  /* 0x0000007450747210 */ /* 0x000fe20007ffe0ff */
[----:B------:R-:W-:Y:S01]  /*8330*/  FMUL R7, R38, R7 ;  /* 0x0000000726077220 */ /* 0x000fe20000400000 */
[----:B------:R-:W-:Y:S01]  /*8340*/  LOP3.LUT R58, R64, 0xffff0000, RZ, 0xc0, !PT ;  /* 0xffff0000403a7812 */ /* 0x000fe200078ec0ff */
[----:B------:R-:W-:Y:S01]  /*8350*/  FFMA R4, R41, R40, R4 ;  /* 0x0000002829047223 */ /* 0x000fe20000000004 */
[----:B------:R-:W-:Y:S01]  /*8360*/  SHF.L.U32 R59, R65, 0x10, RZ ;  /* 0x00000010413b7819 */ /* 0x000fe200000006ff */
[C---:B------:R-:W-:Y:S01]  /*8370*/  FMUL R8, R38.reuse, R8 ;  /* 0x0000000826087220 */ /* 0x040fe20000400000 */
[----:B------:R-:W-:Y:S01]  /*8380*/  LOP3.LUT R89, R89, 0xfefffff8, RZ, 0xc0, !PT ;  /* 0xfefffff859597812 */ /* 0x000fe200078ec0ff */
[----:B------:R-:W-:Y:S01]  /*8390*/  FFMA R5, R41, R42, R5 ;  /* 0x0000002a29057223 */ /* 0x000fe20000000005 */
[----:B------:R-:W-:Y:S01]  /*83a0*/  LOP3.LUT R60, R65, 0xffff0000, RZ, 0xc0, !PT ;  /* 0xffff0000413c7812 */ /* 0x000fe200078ec0ff */
[----:B------:R-:W-:Y:S01]  /*83b0*/  FMUL R9, R38, R9 ;  /* 0x0000000926097220 */ /* 0x000fe20000400000 */
[----:B------:R-:W-:Y:S01]  /*83c0*/  SHF.L.U32 R61, R66, 0x10, RZ ;  /* 0x00000010423d7819 */ /* 0x000fe200000006ff */
[----:B------:R1:W-:Y:S01]  /*83d0*/  SYNCS.ARRIVE.TRANS64.RED.A1T0 RZ, [R89+URZ], RZ ;  /* 0x000000ff59ff79a7 */ /* 0x0003e200081004ff */
[----:B------:R-:W-:Y:S01]  /*83e0*/  F2FP.BF16.F32.PACK_AB R80, R5, R4 ;  /* 0x000000040550723e */ /* 0x000fe200000010ff */
[C---:B------:R-:W-:Y:S01]  /*83f0*/  FFMA R6, R41.reuse, R43, R6 ;  /* 0x0000002b29067223 */ /* 0x040fe20000000006 */
[----:B------:R-:W-:Y:S01]  /*8400*/  IADD3 R117, PT, PT, R96, R103, RZ ;  /* 0x0000006760757210 */ /* 0x000fe20007ffe0ff */
[C---:B------:R-:W-:Y:S01]  /*8410*/  FFMA R7, R41.reuse, R44, R7 ;  /* 0x0000002c29077223 */ /* 0x040fe20000000007 */
[C---:B------:R-:W-:Y:S01]  /*8420*/  FFMA R8, R41.reuse, R45, R8 ;  /* 0x0000002d29087223 */ /* 0x040fe20000000008 */
[----:B------:R-:W-:Y:S01]  /*8430*/  FFMA R9, R41, R46, R9 ;  /* 0x0000002e29097223 */ /* 0x000fe20000000009 */
[----:B------:R-:W-:Y:S01]  /*8440*/  FMUL R10, R38, R10 ;  /* 0x0000000a260a7220 */ /* 0x000fe20000400000 */
[----:B------:R-:W-:Y:S01]  /*8450*/  LOP3.LUT R62, R66, 0xffff0000, RZ, 0xc0, !PT ;  /* 0xffff0000423e7812 */ /* 0x000fe200078ec0ff */
[C---:B------:R-:W-:Y:S01]  /*8460*/  FMUL R11, R38.reuse, R11 ;  /* 0x0000000b260b7220 */ /* 0x040fe20000400000 */
[----:B------:R-:W-:Y:S01]  /*8470*/  F2FP.BF16.F32.PACK_AB R81, R7, R6 ;  /* 0x000000060751723e */ /* 0x000fe200000010ff */
[----:B------:R-:W-:Y:S01]  /*8480*/  FFMA R10, R41, R47, R10 ;  /* 0x0000002f290a7223 */ /* 0x000fe2000000000a */
[----:B------:R-:W-:Y:S01]  /*8490*/  F2FP.BF16.F32.PACK_AB R82, R9, R8 ;  /* 0x000000080952723e */ /* 0x000fe200000010ff */
[----:B------:R-:W-:Y:S01]  /*84a0*/  FFMA R11, R41, R48, R11 ;  /* 0x00000030290b7223 */ /* 0x000fe2000000000b */
[C---:B------:R-:W-:Y:S01]  /*84b0*/  FMUL R0, R38.reuse, R12 ;  /* 0x0000000c26007220 */ /* 0x040fe20000400000 */
[C---:B------:R-:W-:Y:S01]  /*84c0*/  FMUL R2, R38.reuse, R13 ;  /* 0x0000000d26027220 */ /* 0x040fe20000400000 */
[C---:B------:R-:W-:Y:S01]  /*84d0*/  FMUL R3, R38.reuse, R14 ;  /* 0x0000000e26037220 */ /* 0x040fe20000400000 */
[----:B------:R-:W-:Y:S01]  /*84e0*/  SHF.L.U32 R63, R67, 0x10, RZ ;  /* 0x00000010433f7819 */ /* 0x000fe200000006ff */
[----:B------:R-:W-:Y:S01]  /*84f0*/  FFMA R0, R41, R49, R0 ;  /* 0x0000003129007223 */ /* 0x000fe20000000000 */
[----:B------:R-:W-:Y:S01]  /*8500*/  F2FP.BF16.F32.PACK_AB R83, R11, R10 ;  /* 0x0000000a0b53723e */ /* 0x000fe200000010ff */
[----:B------:R-:W-:Y:S01]  /*8510*/  FFMA R2, R41, R51, R2 ;  /* 0x0000003329027223 */ /* 0x000fe20000000002 */
[C---:B------:R-:W-:Y:S01]  /*8520*/  FMUL R15, R38.reuse, R15 ;  /* 0x0000000f260f7220 */ /* 0x040fe20000400000 */
[C---:B------:R-:W-:Y:S01]  /*8530*/  FMUL R12, R38.reuse, R16 ;  /* 0x00000010260c7220 */ /* 0x040fe20000400000 */
[----:B------:R-:W-:Y:S01]  /*8540*/  FMUL R13, R38, R17 ;  /* 0x00000011260d7220 */ /* 0x000fe20000400000 */
[----:B------:R1:W-:Y:S01]  /*8550*/  STS.128 [R97+UR4], R80 ;  /* 0x0000005061007988 */ /* 0x0003e20008000c04 */
[----:B------:R-:W-:Y:S01]  /*8560*/  LOP3.LUT R64, R67, 0xffff0000, RZ, 0xc0, !PT ;  /* 0xffff000043407812 */ /* 0x000fe200078ec0ff */
[C---:B------:R-:W-:Y:S01]  /*8570*/  FFMA R3, R41.reuse, R50, R3 ;  /* 0x0000003229037223 */ /* 0x040fe20000000003 */
[----:B------:R-:W-:Y:S01]  /*8580*/  SHF.L.U32 R65, R72, 0x10, RZ ;  /* 0x0000001048417819 */ /* 0x000fe200000006ff */
[C---:B------:R-:W-:Y:S01]  /*8590*/  FFMA R15, R41.reuse, R52, R15 ;  /* 0x00000034290f7223 */ /* 0x040fe2000000000f */
[----:B------:R-:W-:Y:S01]  /*85a0*/  F2FP.BF16.F32.PACK_AB R104, R2, R0 ;  /* 0x000000000268723e */ /* 0x000fe200000010ff */
[C---:B------:R-:W-:Y:S01]  /*85b0*/  FFMA R12, R41.reuse, R53, R12 ;  /* 0x00000035290c7223 */ /* 0x040fe2000000000c */
[C---:B------:R-:W-:Y:S01]  /*85c0*/  FFMA R13, R41.reuse, R54, R13 ;  /* 0x00000036290d7223 */ /* 0x040fe2000000000d */
[C---:B------:R-:W-:Y:S01]  /*85d0*/  FMUL R14, R38.reuse, R18 ;  /* 0x00000012260e7220 */ /* 0x040fe20000400000 */
[C---:B------:R-:W-:Y:S01]  /*85e0*/  FMUL R19, R38.reuse, R19 ;  /* 0x0000001326137220 */ /* 0x040fe20000400000 */
[C---:B------:R-:W-:Y:S01]  /*85f0*/  FMUL R16, R38.reuse, R20 ;  /* 0x0000001426107220 */ /* 0x040fe20000400000 */
[C---:B------:R-:W-:Y:S01]  /*8600*/  FMUL R17, R38.reuse, R21 ;  /* 0x0000001526117220 */ /* 0x040fe20000400000 */
[C---:B------:R-:W-:Y:S01]  /*8610*/  FFMA R14, R41.reuse, R55, R14 ;  /* 0x00000037290e7223 */ /* 0x040fe2000000000e */
        /* <DEDUP_REMOVED lines=9> */
[----:B------:R-:W-:Y:S01]  /*86b0*/  FFMA R23, R41, R60, R23 ;  /* 0x0000003c29177223 */ /* 0x000fe20000000017 */
[C---:B------:R-:W-:Y:S01]  /*86c0*/  FMUL R27, R38.reuse, R27 ;  /* 0x0000001b261b7220 */ /* 0x040fe20000400000 */
[----:B------:R-:W-:Y:S01]  /*86d0*/  F2FP.BF16.F32.PACK_AB R105, R15, R3 ;  /* 0x000000030f69723e */ /* 0x000fe200000010ff */
[----:B------:R-:W-:Y:S01]  /*86e0*/  FFMA R20, R41, R61, R20 ;  /* 0x0000003d29147223 */ /* 0x000fe20000000014 */
[----:B------:R-:W-:Y:S01]  /*86f0*/  F2FP.BF16.F32.PACK_AB R106, R13, R12 ;  /* 0x0000000c0d6a723e */ /* 0x000fe200000010ff */
[----:B------:R-:W-:Y:S01]  /*8700*/  FMUL R24, R38, R28 ;  /* 0x0000001c26187220 */ /* 0x000fe20000400000 */
[----:B------:R-:W-:Y:S01]  /*8710*/  F2FP.BF16.F32.PACK_AB R107, R19, R14 ;  /* 0x0000000e136b723e */ /* 0x000fe200000010ff */
[----:B------:R-:W-:Y:S01]  /*8720*/  FFMA R21, R41, R62, R21 ;  /* 0x0000003e29157223 */ /* 0x000fe20000000015 */
[----:B------:R-:W-:Y:S01]  /*8730*/  LOP3.LUT R66, R72, 0xffff0000, RZ, 0xc0, !PT ;  /* 0xffff000048427812 */ /* 0x000fe200078ec0ff */
[C---:B------:R-:W-:Y:S01]  /*8740*/  FMUL R25, R38.reuse, R29 ;  /* 0x0000001d26197220 */ /* 0x040fe20000400000 */
[----:B------:R-:W-:Y:S01]  /*8750*/  SHF.L.U32 R67, R73, 0x10, RZ ;  /* 0x0000001049437819 */ /* 0x000fe200000006ff */
[----:B------:R1:W-:Y:S01]  /*8760*/  STS.128 [R103+0x10], R104 ;  /* 0x0000106867007388 */ /* 0x0003e20000000c00 */
[----:B------:R-:W-:Y:S01]  /*8770*/  FFMA R22, R41, R63, R22 ;  /* 0x0000003f29167223 */ /* 0x000fe20000000016 */
[----:B------:R-:W-:Y:S01]  /*8780*/  LOP3.LUT R68, R73, 0xffff0000, RZ, 0xc0, !PT ;  /* 0xffff000049447812 */ /* 0x000fe200078ec0ff */
[----:B------:R-:W-:Y:S01]  /*8790*/  FMUL R26, R38, R30 ;  /* 0x0000001e261a7220 */ /* 0x000fe20000400000 */
[C---:B------:R-:W-:Y:S01]  /*87a0*/  FFMA R27, R41.reuse, R64, R27 ;  /* 0x00000040291b7223 */ /* 0x040fe2000000001b */
[----:B------:R-:W-:Y:S01]  /*87b0*/  SHF.L.U32 R69, R74, 0x10, RZ ;  /* 0x000000104a457819 */ /* 0x000fe200000006ff */
[----:B------:R-:W-:Y:S01]  /*87c0*/  FMUL R31, R38, R31 ;  /* 0x0000001f261f7220 */ /* 0x000fe20000400000 */
[C---:B------:R-:W-:Y:S01]  /*87d0*/  FFMA R24, R41.reuse, R65, R24 ;  /* 0x0000004129187223 */ /* 0x040fe20000000018 */
[----:B------:R-:W-:Y:S01]  /*87e0*/  LOP3.LUT R70, R74, 0xffff0000, RZ, 0xc0, !PT ;  /* 0xffff00004a467812 */ /* 0x000fe200078ec0ff */
[C---:B------:R-:W-:Y:S01]  /*87f0*/  FMUL R28, R38.reuse, R32 ;  /* 0x00000020261c7220 */ /* 0x040fe20000400000 */
[----:B------:R-:W-:Y:S01]  /*8800*/  FFMA R25, R41, R66, R25 ;  /* 0x0000004229197223 */ /* 0x000fe20000000019 */
[----:B------:R-:W-:Y:S01]  /*8810*/  SHF.L.U32 R71, R75, 0x10, RZ ;  /* 0x000000104b477819 */ /* 0x000fe200000006ff */
[C---:B------:R-:W-:Y:S01]  /*8820*/  FMUL R29, R38.reuse, R33 ;  /* 0x00000021261d7220 */ /* 0x040fe20000400000 */
[----:B------:R-:W-:Y:S01]  /*8830*/  FFMA R26, R41, R67, R26 ;  /* 0x00000043291a7223 */ /* 0x000fe2000000001a */
[----:B------:R-:W-:Y:S01]  /*8840*/  LOP3.LUT R72, R75, 0xffff0000, RZ, 0xc0, !PT ;  /* 0xffff00004b487812 */ /* 0x000fe200078ec0ff */
        /* <DEDUP_REMOVED lines=8> */
[----:B------:R-:W-:Y:S01]  /*88d0*/  FFMA R30, R41, R71, R30 ;  /* 0x00000047291e7223 */ /* 0x000fe2000000001e */
[----:B------:R-:W-:Y:S01]  /*88e0*/  F2FP.BF16.F32.PACK_AB R111, R27, R22 ;  /* 0x000000161b6f723e */ /* 0x000fe200000010ff */
[----:B------:R-:W-:Y:S01]  /*88f0*/  FFMA R35, R41, R72, R35 ;  /* 0x0000004829237223 */ /* 0x000fe20000000023 */
[----:B------:R-:W-:Y:S02]  /*8900*/  F2FP.BF16.F32.PACK_AB R112, R25, R24 ;  /* 0x000000181970723e */ /* 0x000fe400000010ff */
[----:B------:R-:W-:Y:S01]  /*8910*/  F2FP.BF16.F32.PACK_AB R113, R31, R26 ;  /* 0x0000001a1f71723e */ /* 0x000fe200000010ff */
[----:B------:R1:W-:Y:S01]  /*8920*/  STS.128 [R116+0x20], R108 ;  /* 0x0000206c74007388 */ /* 0x0003e20000000c00 */
        /* <DEDUP_REMOVED lines=8> */
[----:B--2---:R-:W2:Y:S02]  /*89b0*/  FENCE.VIEW.ASYNC.S ;  /* 0x00000000000073c6 */ /* 0x004ea40000000000 */
[----:B--2---:R-:W-:Y:S06]  /*89c0*/  BAR.SYNC.DEFER_BLOCKING 0x1, 0x80 ;  /* 0x0042000000007b1d */ /* 0x004fec0000010000 */
[----:B------:R-:W-:Y:S05]  /*89d0*/  @P0 BRA `(.L_x_141) ;  /* 0x0000000000240947 */ /* 0x000fea0003800000 */
[----:B------:R-:W2:Y:S01]  /*89e0*/  LDCU.64 UR10, c[0x0][0x348] ;  /* 0x00006900ff0a77ac */ /* 0x000ea20008000a00 */
[----:B------:R-:W-:Y:S02]  /*89f0*/  UIADD3 UR9, UPT, UPT, UR49, 0x20, URZ ;  /* 0x0000002031097890 */ /* 0x000fe4000fffe0ff */
[----:B------:R-:W-:Y:S02]  /*8a00*/  UIADD3 UR8, UPT, UPT, UR47, 0x400, UR4 ;  /* 0x000004002f087890 */ /* 0x000fe4000fffe004 */
[----:B--2---:R-:W-:Y:S03]  /*8a10*/  UIADD3 UR6, UP0, UPT, UR10, 0x680, URZ ;  /* 0x000006800a067890 */ /* 0x004fe6000ff1e0ff */
[----:B------:R-:W-:Y:S01]  /*8a20*/  UMOV UR10, UR50 ;  /* 0x00000032000a7c82 */ /* 0x000fe20008000000 */
[----:B------:R-:W-:Y:S03]  /*8a30*/  UIADD3.X UR7, UPT, UPT, URZ, UR11, URZ, UP0, !UPT ;  /* 0x0000000bff077290 */ /* 0x000fe600087fe4ff */
[----:B------:R-:W-:Y:S06]  /*8a40*/  UMOV UR11, UR36 ;  /* 0x00000024000b7c82 */ /* 0x000fec0008000000 */
[----:B------:R2:W-:Y:S02]  /*8a50*/  UTMASTG.3D [UR8], [UR6] ;  /* 0x00000008060073b5 */ /* 0x0005e40008010000 */
[----:B--2---:R0:W-:Y:S02]  /*8a60*/  UTMACMDFLUSH ;  /* 0x00000000000079b7 */ /* 0x0041e40000000000 */
.L_x_141:
[----:B------:R-:W-:Y:S05]  /*8a70*/  BSYNC.RECONVERGENT B0 ;  /* 0x0000000000007941 */ /* 0x000fea0003800200 */
.L_x_140:
[----:B------:R-:W-:Y:S01]  /*8a80*/  UIADD3 UR4, UPT, UPT, UR45, 0x1, URZ ;  /* 0x000000012d047890 */ /* 0x000fe2000fffe0ff */
[----:B------:R-:W-:Y:S03]  /*8a90*/  BSSY.RECONVERGENT B0, `(.L_x_142) ;  /* 0x0000008000007945 */ /* 0x000fe60003800200 */
[----:B------:R-:W-:Y:S04]  /*8aa0*/  UISETP.NE.AND UP0, UPT, UR4, 0x3, UPT ;  /* 0x000000030400788c */ /* 0x000fe8000bf05270 */
[----:B------:R-:W-:Y:S02]  /*8ab0*/  UISETP.EQ.XOR UP1, UPT, UR44, 0x3, !UP0 ;  /* 0x000000032c00788c */ /* 0x000fe4000c722a70 */
[----:B------:R-:W-:Y:S02]  /*8ac0*/  USEL UR46, UR4, URZ, UP0 ;  /* 0x000000ff042e7287 */ /* 0x000fe40008000000 */
[----:B------:R-:W-:Y:S04]  /*8ad0*/  USEL UR5, URZ, 0x1, !UP1 ;  /* 0x00000001ff057887 */ /* 0x000fe8000c800000 */
[----:B------:R-:W-:Y:S01]  /*8ae0*/  ULOP3.LUT UR54, UR54, UR5, URZ, 0x3c, !UPT ;  /* 0x0000000536367292 */ /* 0x000fe2000f8e3cff */
[----:B------:R-:W-:Y:S11]  /*8af0*/  @P0 BRA `(.L_x_143) ;  /* 0x0000000000040947 */ /* 0x000ff60003800000 */
[----:B------:R-:W-:Y:S04]  /*8b00*/  DEPBAR.LE SB0, 0x1 ;  /* 0x000080400000791a */ /* 0x000fe80000000000 */
.L_x_143:
[----:B------:R-:W-:Y:S05]  /*8b10*/  BSYNC.RECONVERGENT B0 ;  /* 0x0000000000007941 */ /* 0x000fea0003800200 */
.L_x_142:
[----:B------:R-:W-:Y:S01]  /*8b20*/  BAR.SYNC.DEFER_BLOCKING 0x1, 0x80 ;  /* 0x0042000000007b1d */ /* 0x000fe20000010000 */
[----:B------:R-:W-:Y:S01]  /*8b30*/  UISETP.NE.AND UP0, UPT, UR53, -0x2, UPT ;  /* 0xfffffffe3500788c */ /* 0x000fe2000bf05270 */
[----:B------:R-:W-:Y:S08]  /*8b40*/  IADD3 R0, PT, PT, R36, 0x1, RZ ;  /* 0x0000000124007810 */ /* 0x000ff00007ffe0ff */
[----:B------:R-:W-:Y:S05]  /*8b50*/  BRA.U !UP0, `(.L_x_144) ;  /* 0x0000000108287547 */ /* 0x000fea000b800000 */
[----:B------:R-:W2:Y:S01]  /*8b60*/  S2R R2, SR_CgaCtaId ;  /* 0x0000000000027919 */ /* 0x000ea20000008800 */
[----:B------:R-:W-:Y:S01]  /*8b70*/  ISETP.NE.AND P0, PT, R102, RZ, PT ;  /* 0x000000ff6600720c */ /* 0x000fe20003f05270 */
[----:B------:R-:W-:Y:S01]  /*8b80*/  IMAD.U32 R3, RZ, RZ, UR52 ;  /* 0x00000034ff037e24 */ /* 0x000fe2000f8e00ff */
[----:B------:R-:W-:Y:S04]  /*8b90*/  UIADD3 UR4, UPT, UPT, UR52, 0x1, URZ ;  /* 0x0000000134047890 */ /* 0x000fe8000fffe0ff */
[----:B------:R-:W-:Y:S04]  /*8ba0*/  UISETP.NE.AND UP0, UPT, UR4, 0x3, UPT ;  /* 0x000000030400788c */ /* 0x000fe8000bf05270 */
[----:B------:R-:W-:Y:S03]  /*8bb0*/  USEL UR52, UR4, URZ, UP0 ;  /* 0x000000ff04347287 */ /* 0x000fe60008000000 */
[----:B------:R-:W-:Y:S05]  /*8bc0*/  @P0 LEA R3, R3, UR47, 0x3 ;  /* 0x0000002f03030c11 */ /* 0x000fea000f8e18ff */
[----:B------:R-:W-:Y:S05]  /*8bd0*/  @P0 VIADD R3, R3, 0x158 ;  /* 0x0000015803030836 */ /* 0x000fea0000000000 */
[----:B--2---:R-:W-:Y:S04]  /*8be0*/  @P0 PRMT R2, R2, 0x654, R3 ;  /* 0x0000065402020816 */ /* 0x004fe80000000003 */
[----:B------:R2:W-:Y:S03]  /*8bf0*/  @P0 SYNCS.ARRIVE.TRANS64.RED.A1T0 RZ, [R2+URZ], RZ ;  /* 0x000000ff02ff09a7 */ /* 0x0005e600081004ff */
.L_x_144:
[----:B------:R-:W-:Y:S01]  /*8c00*/  R2UR UR6, R101 ;  /* 0x00000000650672ca */ /* 0x000fe200000e0000 */
[----:B------:R-:W-:Y:S01]  /*8c10*/  UIADD3 UR53, UPT, UPT, UR53, 0x2, URZ ;  /* 0x0000000235357890 */ /* 0x000fe2000fffe0ff */
[----:B------:R-:W-:Y:S01]  /*8c20*/  R2UR UR5, R86 ;  /* 0x00000000560572ca */ /* 0x000fe200000e0000 */
[----:B------:R-:W-:Y:S01]  /*8c30*/  UMOV UR36, UR63 ;  /* 0x0000003f00247c82 */ /* 0x000fe20008000000 */
[----:B------:R-:W-:Y:S02]  /*8c40*/  R2UR UR4, R87 ;  /* 0x00000000570472ca */ /* 0x000fe400000e0000 */
[----:B------:R-:W-:Y:S02]  /*8c50*/  ISETP.NE.AND P0, PT, R91, 0x2, PT ;  /* 0x000000025b00780c */ /* 0x000fe40003f05270 */
[----:B------:R-:W-:Y:S02]  /*8c60*/  ISETP.NE.AND P1, PT, R0, 0x4, PT ;  /* 0x000000040000780c */ /* 0x000fe40003f25270 */
[----:B------:R-:W-:Y:S02]  /*8c70*/  SEL R3, RZ, 0x1, P0 ;  /* 0x00000001ff037807 */ /* 0x000fe40000000000 */
[----:B--2---:R-:W-:Y:S01]  /*8c80*/  SEL R2, RZ, 0x1, P1 ;  /* 0x00000001ff027807 */ /* 0x004fe20000800000 */
[----:B------:R-:W-:Y:S01]  /*8c90*/  UISETP.NE.AND UP0, UPT, UR6, URZ, UPT ;  /* 0x000000ff0600728c */ /* 0x000fe2000bf05270 */
[----:B------:R-:W-:Y:S01]  /*8ca0*/  LOP3.LUT R94, R94, R3, RZ, 0x3c, !PT ;  /* 0x000000035e5e7212 */ /* 0x000fe200078e3cff */
[----:B------:R-:W-:Y:S01]  /*8cb0*/  UIADD3 UR33, UPT, UPT, UR37, UR5, URZ ;  /* 0x0000000525217290 */ /* 0x000fe2000fffe0ff */
[----:B------:R-:W-:Y:S01]  /*8cc0*/  LOP3.LUT R95, R95, R2, RZ, 0x3c, !PT ;  /* 0x000000025f5f7212 */ /* 0x000fe200078e3cff */
[----:B------:R-:W-:Y:S01]  /*8cd0*/  UIADD3 UR32, UPT, UPT, UR38, UR4, URZ ;  /* 0x0000000426207290 */ /* 0x000fe2000fffe0ff */
[----:B------:R-:W-:Y:S02]  /*8ce0*/  SEL R91, R91, RZ, P0 ;  /* 0x000000ff5b5b7207 */ /* 0x000fe40000000000 */
[----:B------:R-:W-:Y:S02]  /*8cf0*/  SEL R36, R0, RZ, P1 ;  /* 0x000000ff00247207 */ /* 0x000fe40000800000 */
[----:B------:R-:W-:Y:S07]  /*8d00*/  BRA.U UP0, `(.L_x_145) ;  /* 0xffffffd500887547 */ /* 0x000fee000b83ffff */
[----:B------:R-:W-:-:S13]  /*8d10*/  R2UR UR4, R88 ;  /* 0x00000000580472ca */ /* 0x000fda00000e0000 */
[----:B------:R-:W-:-:S09]  /*8d20*/  UISETP.NE.AND UP0, UPT, UR4, URZ, UPT ;  /* 0x000000ff0400728c */ /* 0x000fd2000bf05270 */
[----:B------:R-:W-:Y:S05]  /*8d30*/  BRA.U !UP0, `(.L_x_146) ;  /* 0x0000000108487547 */ /* 0x000fea000b800000 */
[----:B------:R-:W2:Y:S02]  /*8d40*/  LDCU.64 UR4, c[0x0][0x890] ;  /* 0x00011200ff0477ac */ /* 0x000ea40008000a00 */
[----:B--2---:R-:W-:-:S04]  /*8d50*/  UISETP.NE.U32.AND UP0, UPT, UR4, URZ, UPT ;  /* 0x000000ff0400728c */ /* 0x004fc8000bf05070 */
[----:B------:R-:W-:-:S09]  /*8d60*/  UISETP.NE.AND.EX UP0, UPT, UR5, URZ, UPT, UP0 ;  /* 0x000000ff0500728c */ /* 0x000fd2000bf05300 */
[----:B------:R-:W-:Y:S05]  /*8d70*/  BRA.U UP0, `(.L_x_147) ;  /* 0x00000001000c7547 */ /* 0x000fea000b800000 */
[----:B------:R-:W-:-:S13]  /*8d80*/  FSETP.NEU.AND P0, PT, R41, RZ, PT ;  /* 0x000000ff2900720b */ /* 0x000fda0003f0d000 */
[----:B------:R-:W-:Y:S05]  /*8d90*/  @!P0 EXIT ;  /* 0x000000000000894d */ /* 0x000fea0003800000 */
[----:B------:R-:W-:Y:S05]  /*8da0*/  BRA `(.L_x_146) ;  /* 0x00000000002c7947 */ /* 0x000fea0003800000 */
.L_x_147:
[----:B------:R-:W-:Y:S01]  /*8db0*/  ISETP.NE.AND P0, PT, R90, RZ, PT ;  /* 0x000000ff5a00720c */ /* 0x000fe20003f05270 */
[----:B------:R-:W-:-:S12]  /*8dc0*/  BSSY.RECONVERGENT B0, `(.L_x_146) ;  /* 0x0000009000007945 */ /* 0x000fd80003800200 */
[----:B------:R-:W-:Y:S05]  /*8dd0*/  @P0 BRA `(.L_x_148) ;  /* 0x0000000000140947 */ /* 0x000fea0003800000 */
[----:B------:R-:W2:Y:S02]  /*8de0*/  LDCU.64 UR4, c[0x0][0x888] ;  /* 0x00011100ff0477ac */ /* 0x000ea40008000a00 */
[----:B--2---:R-:W-:-:S04]  /*8df0*/  ISETP.NE.U32.AND P0, PT, RZ, UR4, PT ;  /* 0x00000004ff007c0c */ /* 0x004fc8000bf05070 */
[----:B------:R-:W-:-:S13]  /*8e00*/  ISETP.NE.AND.EX P0, PT, RZ, UR5, PT, P0 ;  /* 0x00000005ff007c0c */ /* 0x000fda000bf05300 */
[----:B------:R-:W-:Y:S05]  /*8e10*/  @!P0 EXIT ;  /* 0x000000000000894d */ /* 0x000fea0003800000 */
[----:B------:R-:W-:Y:S05]  /*8e20*/  BRA `(.L_x_149) ;  /* 0x0000000000087947 */ /* 0x000fea0003800000 */
.L_x_148:
[----:B------:R-:W-:-:S13]  /*8e30*/  FSETP.NEU.AND P0, PT, R41, RZ, PT ;  /* 0x000000ff2900720b */ /* 0x000fda0003f0d000 */
[----:B------:R-:W-:Y:S05]  /*8e40*/  @!P0 EXIT ;  /* 0x000000000000894d */ /* 0x000fea0003800000 */
.L_x_149:
[----:B------:R-:W-:Y:S05]  /*8e50*/  BSYNC.RECONVERGENT B0 ;  /* 0x0000000000007941 */ /* 0x000fea0003800200 */
.L_x_146:
[----:B------:R-:W2:Y:S01]  /*8e60*/  S2UR UR5, SR_CgaCtaId ;  /* 0x00000000000579c3 */ /* 0x000ea20000008800 */
[----:B------:R-:W-:Y:S01]  /*8e70*/  ULEA UR4, UR52, UR47, 0x3 ;  /* 0x0000002f34047291 */ /* 0x000fe2000f8e18ff */
[----:B------:R-:W-:-:S04]  /*8e80*/  DEPBAR.LE SB0, 0x0 ;  /* 0x000080000000791a */ /* 0x000fc80000000000 */
[----:B------:R-:W-:-:S04]  /*8e90*/  UIADD3 UR4, UPT, UPT, UR4, 0x158, URZ ;  /* 0x0000015804047890 */ /* 0x000fc8000fffe0ff */
[----:B--2---:R-:W-:-:S09]  /*8ea0*/  UPRMT UR4, UR5, 0x654, UR4 ;  /* 0x0000065405047896 */ /* 0x004fd20008000004 */
[----:B------:R-:W-:Y:S01]  /*8eb0*/  SYNCS.ARRIVE.TRANS64.RED.A1T0 RZ, [UR4], RZ ;  /* 0x000000ffffff79a7 */ /* 0x000fe20008100404 */
[----:B------:R-:W-:Y:S05]  /*8ec0*/  EXIT ;  /* 0x000000000000794d */ /* 0x000fea0003800000 */
.L_x_25:
[----:B-1----:R1:W3:Y:S02]  /*8ed0*/  SYNCS.PHASECHK.TRANS64.TRYWAIT P0, [R0+URZ+0x1f0], R3 ;  /* 0x0001f003000075a7 */ /* 0x0022e400080011ff */
[----:B---3--:R-:W-:Y:S05]  /*8ee0*/  @!P0 NANOSLEEP.SYNCS 0x989680 ;  /* 0x009896800000895d */ /* 0x008fea0003900000 */
[----:B------:R-:W3:Y:S02]  /*8ef0*/  @!P0 SYNCS.PHASECHK.TRANS64 P0, [R0+URZ+0x1f0], R3 ;  /* 0x0001f003000085a7 */ /* 0x000ee400080010ff */
[----:B---3--:R-:W-:Y:S05]  /*8f00*/  @!P0 BRA `(.L_x_25) ;  /* 0xfffffffc00f08947 */ /* 0x008fea000383ffff */
[----:B------:R-:W-:Y:S05]  /*8f10*/  BRA `(.L_x_150) ;  /* 0xffffff8c009c7947 */ /* 0x000fea000383ffff */
.L_x_28:
[----:B-1----:R-:W-:-:S07]  /*8f20*/  MOV R0, UR33 ;  /* 0x0000002100007c02 */ /* 0x002fce0008000f00 */
.L_x_151:
[----:B-1----:R1:W3:Y:S02]  /*8f30*/  SYNCS.PHASECHK.TRANS64.TRYWAIT P0, [R0+URZ+0xa0], R3 ;  /* 0x0000a003000075a7 */ /* 0x0022e400080011ff */
[----:B---3--:R-:W-:Y:S05]  /*8f40*/  @!P0 NANOSLEEP.SYNCS 0x989680 ;  /* 0x009896800000895d */ /* 0x008fea0003900000 */
[----:B------:R-:W3:Y:S02]  /*8f50*/  @!P0 SYNCS.PHASECHK.TRANS64 P0, [R0+URZ+0xa0], R3 ;  /* 0x0000a003000085a7 */ /* 0x000ee400080010ff */
[----:B---3--:R-:W-:Y:S05]  /*8f60*/  @!P0 BRA `(.L_x_151) ;  /* 0xfffffffc00f08947 */ /* 0x008fea000383ffff */
[----:B------:R-:W-:Y:S05]  /*8f70*/  BRA `(.L_x_27) ;  /* 0xffffff8c00ec7947 */ /* 0x000fea000383ffff */
.L_x_35:
[----:B-1----:R-:W-:-:S07]  /*8f80*/  MOV R0, UR9 ;  /* 0x0000000900007c02 */ /* 0x002fce0008000f00 */
.L_x_152:
[----:B-1----:R1:W3:Y:S02]  /*8f90*/  SYNCS.PHASECHK.TRANS64.TRYWAIT P0, [R0+URZ+0xa0], R3 ;  /* 0x0000a003000075a7 */ /* 0x0022e400080011ff */
[----:B---3--:R-:W-:Y:S05]  /*8fa0*/  @!P0 NANOSLEEP.SYNCS 0x989680 ;  /* 0x009896800000895d */ /* 0x008fea0003900000 */
[----:B------:R-:W3:Y:S02]  /*8fb0*/  @!P0 SYNCS.PHASECHK.TRANS64 P0, [R0+URZ+0xa0], R3 ;  /* 0x0000a003000085a7 */ /* 0x000ee400080010ff */
[----:B---3--:R-:W-:Y:S05]  /*8fc0*/  @!P0 BRA `(.L_x_152) ;  /* 0xfffffffc00f08947 */ /* 0x008fea000383ffff */
[----:B------:R-:W-:Y:S05]  /*8fd0*/  BRA `(.L_x_34) ;  /* 0xffffff9000b07947 */ /* 0x000fea000383ffff */
.L_x_40:
[----:B-1----:R1:W3:Y:S02]  /*8fe0*/  SYNCS.PHASECHK.TRANS64.TRYWAIT P0, [R3+URZ+0x180], R0 ;  /* 0x00018000030075a7 */ /* 0x0022e400080011ff */
[----:B---3--:R-:W-:Y:S05]  /*8ff0*/  @!P0 NANOSLEEP.SYNCS 0x989680 ;  /* 0x009896800000895d */ /* 0x008fea0003900000 */
[----:B------:R-:W3:Y:S02]  /*9000*/  @!P0 SYNCS.PHASECHK.TRANS64 P0, [R3+URZ+0x180], R0 ;  /* 0x00018000030085a7 */ /* 0x000ee400080010ff */
[----:B---3--:R-:W-:Y:S05]  /*9010*/  @!P0 BRA `(.L_x_40) ;  /* 0xfffffffc00f08947 */ /* 0x008fea000383ffff */
[----:B------:R-:W-:Y:S05]  /*9020*/  BRA `(.L_x_153) ;  /* 0xffffff9400547947 */ /* 0x000fea000383ffff */
.L_x_44:
[----:B-1----:R-:W-:-:S07]  /*9030*/  MOV R0, UR4 ;  /* 0x0000000400007c02 */ /* 0x002fce0008000f00 */
.L_x_154:
[----:B-1----:R1:W3:Y:S02]  /*9040*/  SYNCS.PHASECHK.TRANS64.TRYWAIT P0, [R0+URZ], R3 ;  /* 0x00000003000075a7 */ /* 0x0022e400080011ff */
[----:B---3--:R-:W-:Y:S05]  /*9050*/  @!P0 NANOSLEEP.SYNCS 0x989680 ;  /* 0x009896800000895d */ /* 0x008fea0003900000 */
[----:B------:R-:W3:Y:S02]  /*9060*/  @!P0 SYNCS.PHASECHK.TRANS64 P0, [R0+URZ], R3 ;  /* 0x00000003000085a7 */ /* 0x000ee400080010ff */
[----:B---3--:R-:W-:Y:S05]  /*9070*/  @!P0 BRA `(.L_x_154) ;  /* 0xfffffffc00f08947 */ /* 0x008fea000383ffff */
[----:B------:R-:W-:Y:S05]  /*9080*/  BRA `(.L_x_155) ;  /* 0xffffff9c00007947 */ /* 0x000fea000383ffff */
.L_x_45:
[----:B------:R-:W-:-:S07]  /*9090*/  MOV R0, UR5 ;  /* 0x0000000500007c02 */ /* 0x000fce0008000f00 */
.L_x_156:
[----:B-1----:R1:W3:Y:S02]  /*90a0*/  SYNCS.PHASECHK.TRANS64.TRYWAIT P0, [R0+URZ], R3 ;  /* 0x00000003000075a7 */ /* 0x0022e400080011ff */
[----:B---3--:R-:W-:Y:S05]  /*90b0*/  @!P0 NANOSLEEP.SYNCS 0x989680 ;  /* 0x009896800000895d */ /* 0x008fea0003900000 */
[----:B------:R-:W3:Y:S02]  /*90c0*/  @!P0 SYNCS.PHASECHK.TRANS64 P0, [R0+URZ], R3 ;  /* 0x00000003000085a7 */ /* 0x000ee400080010ff */
[----:B---3--:R-:W-:Y:S05]  /*90d0*/  @!P0 BRA `(.L_x_156) ;  /* 0xfffffffc00f08947 */ /* 0x008fea000383ffff */
[----:B------:R-:W-:Y:S05]  /*90e0*/  BRA `(.L_x_157) ;  /* 0xffffff9c000c7947 */ /* 0x000fea000383ffff */
.L_x_46:
[----:B------:R-:W-:-:S07]  /*90f0*/  MOV R0, UR5 ;  /* 0x0000000500007c02 */ /* 0x000fce0008000f00 */
.L_x_158:
[----:B-1----:R1:W3:Y:S02]  /*9100*/  SYNCS.PHASECHK.TRANS64.TRYWAIT P0, [R0+URZ], R3 ;  /* 0x00000003000075a7 */ /* 0x0022e400080011ff */
[----:B---3--:R-:W-:Y:S05]  /*9110*/  @!P0 NANOSLEEP.SYNCS 0x989680 ;  /* 0x009896800000895d */ /* 0x008fea0003900000 */
[----:B------:R-:W3:Y:S02]  /*9120*/  @!P0 SYNCS.PHASECHK.TRANS64 P0, [R0+URZ], R3 ;  /* 0x00000003000085a7 */ /* 0x000ee400080010ff */
[----:B---3--:R-:W-:Y:S05]  /*9130*/  @!P0 BRA `(.L_x_158) ;  /* 0xfffffffc00f08947 */ /* 0x008fea000383ffff */
[----:B------:R-:W-:Y:S05]  /*9140*/  BRA `(.L_x_159) ;  /* 0xffffff9c00187947 */ /* 0x000fea000383ffff */
.L_x_47:
[----:B------:R-:W-:-:S07]  /*9150*/  MOV R0, UR5 ;  /* 0x0000000500007c02 */ /* 0x000fce0008000f00 */
.L_x_160:
[----:B-1----:R1:W3:Y:S02]  /*9160*/  SYNCS.PHASECHK.TRANS64.TRYWAIT P0, [R0+URZ], R3 ;  /* 0x00000003000075a7 */ /* 0x0022e400080011ff */
[----:B---3--:R-:W-:Y:S05]  /*9170*/  @!P0 NANOSLEEP.SYNCS 0x989680 ;  /* 0x009896800000895d */ /* 0x008fea0003900000 */
[----:B------:R-:W3:Y:S02]  /*9180*/  @!P0 SYNCS.PHASECHK.TRANS64 P0, [R0+URZ], R3 ;  /* 0x00000003000085a7 */ /* 0x000ee400080010ff */
[----:B---3--:R-:W-:Y:S05]  /*9190*/  @!P0 BRA `(.L_x_160) ;  /* 0xfffffffc00f08947 */ /* 0x008fea000383ffff */
[----:B------:R-:W-:Y:S05]  /*91a0*/  BRA `(.L_x_161) ;  /* 0xffffff9c00247947 */ /* 0x000fea000383ffff */
.L_x_48:
[----:B------:R-:W-:-:S07]  /*91b0*/  MOV R0, UR5 ;  /* 0x0000000500007c02 */ /* 0x000fce0008000f00 */
.L_x_162:
[----:B-1----:R1:W3:Y:S02]  /*91c0*/  SYNCS.PHASECHK.TRANS64.TRYWAIT P0, [R0+URZ], R3 ;  /* 0x00000003000075a7 */ /* 0x0022e400080011ff */
[----:B---3--:R-:W-:Y:S05]  /*91d0*/  @!P0 NANOSLEEP.SYNCS 0x989680 ;  /* 0x009896800000895d */ /* 0x008fea0003900000 */
[----:B------:R-:W3:Y:S02]  /*91e0*/  @!P0 SYNCS.PHASECHK.TRANS64 P0, [R0+URZ], R3 ;  /* 0x00000003000085a7 */ /* 0x000ee400080010ff */
[----:B---3--:R-:W-:Y:S05]  /*91f0*/  @!P0 BRA `(.L_x_162) ;  /* 0xfffffffc00f08947 */ /* 0x008fea000383ffff */
[----:B------:R-:W-:Y:S05]  /*9200*/  BRA `(.L_x_163) ;  /* 0xffffff9c00307947 */ /* 0x000fea000383ffff */
.L_x_49:
[----:B------:R-:W-:-:S07]  /*9210*/  MOV R0, UR5 ;  /* 0x0000000500007c02 */ /* 0x000fce0008000f00 */
.L_x_164:
[----:B-1----:R1:W3:Y:S02]  /*9220*/  SYNCS.PHASECHK.TRANS64.TRYWAIT P0, [R0+URZ], R3 ;  /* 0x00000003000075a7 */ /* 0x0022e400080011ff */
[----:B---3--:R-:W-:Y:S05]  /*9230*/  @!P0 NANOSLEEP.SYNCS 0x989680 ;  /* 0x009896800000895d */ /* 0x008fea0003900000 */
[----:B------:R-:W3:Y:S02]  /*9240*/  @!P0 SYNCS.PHASECHK.TRANS64 P0, [R0+URZ], R3 ;  /* 0x00000003000085a7 */ /* 0x000ee400080010ff */
[----:B---3--:R-:W-:Y:S05]  /*9250*/  @!P0 BRA `(.L_x_164) ;  /* 0xfffffffc00f08947 */ /* 0x008fea000383ffff */
[----:B------:R-:W-:Y:S05]  /*9260*/  BRA `(.L_x_165) ;  /* 0xffffff9c003c7947 */ /* 0x000fea000383ffff */
.L_x_50:
[----:B------:R-:W-:-:S07]  /*9270*/  MOV R0, UR5 ;  /* 0x0000000500007c02 */ /* 0x000fce0008000f00 */
.L_x_166:
[----:B-1----:R1:W3:Y:S02]  /*9280*/  SYNCS.PHASECHK.TRANS64.TRYWAIT P0, [R0+URZ], R3 ;  /* 0x00000003000075a7 */ /* 0x0022e400080011ff */
[----:B---3--:R-:W-:Y:S05]  /*9290*/  @!P0 NANOSLEEP.SYNCS 0x989680 ;  /* 0x009896800000895d */ /* 0x008fea0003900000 */
[----:B------:R-:W3:Y:S02]  /*92a0*/  @!P0 SYNCS.PHASECHK.TRANS64 P0, [R0+URZ], R3 ;  /* 0x00000003000085a7 */ /* 0x000ee400080010ff */
[----:B---3--:R-:W-:Y:S05]  /*92b0*/  @!P0 BRA `(.L_x_166) ;  /* 0xfffffffc00f08947 */ /* 0x008fea000383ffff */
[----:B------:R-:W-:Y:S05]  /*92c0*/  BRA `(.L_x_167) ;  /* 0xffffff9c00487947 */ /* 0x000fea000383ffff */
.L_x_51:
[----:B------:R-:W-:-:S07]  /*92d0*/  MOV R0, UR5 ;  /* 0x0000000500007c02 */ /* 0x000fce0008000f00 */
.L_x_168:
[----:B-1----:R1:W3:Y:S02]  /*92e0*/  SYNCS.PHASECHK.TRANS64.TRYWAIT P0, [R0+URZ], R3 ;  /* 0x00000003000075a7 */ /* 0x0022e400080011ff */
[----:B---3--:R-:W-:Y:S05]  /*92f0*/  @!P0 NANOSLEEP.SYNCS 0x989680 ;  /* 0x009896800000895d */ /* 0x008fea0003900000 */
[----:B------:R-:W3:Y:S02]  /*9300*/  @!P0 SYNCS.PHASECHK.TRANS64 P0, [R0+URZ], R3 ;  /* 0x00000003000085a7 */ /* 0x000ee400080010ff */
[----:B---3--:R-:W-:Y:S05]  /*9310*/  @!P0 BRA `(.L_x_168) ;  /* 0xfffffffc00f08947 */ /* 0x008fea000383ffff */
[----:B------:R-:W-:Y:S05]  /*9320*/  BRA `(.L_x_169) ;  /* 0xffffff9c00547947 */ /* 0x000fea000383ffff */
.L_x_52:
[----:B------:R-:W-:-:S07]  /*9330*/  MOV R0, UR5 ;  /* 0x0000000500007c02 */ /* 0x000fce0008000f00 */
.L_x_170:
[----:B-1----:R1:W3:Y:S02]  /*9340*/  SYNCS.PHASECHK.TRANS64.TRYWAIT P0, [R0+URZ], R3 ;  /* 0x00000003000075a7 */ /* 0x0022e400080011ff */
[----:B---3--:R-:W-:Y:S05]  /*9350*/  @!P0 NANOSLEEP.SYNCS 0x989680 ;  /* 0x009896800000895d */ /* 0x008fea0003900000 */
[----:B------:R-:W3:Y:S02]  /*9360*/  @!P0 SYNCS.PHASECHK.TRANS64 P0, [R0+URZ], R3 ;  /* 0x00000003000085a7 */ /* 0x000ee400080010ff */
[----:B---3--:R-:W-:Y:S05]  /*9370*/  @!P0 BRA `(.L_x_170) ;  /* 0xfffffffc00f08947 */ /* 0x008fea000383ffff */
[----:B------:R-:W-:Y:S05]  /*9380*/  BRA `(.L_x_171) ;  /* 0xffffff9c00607947 */ /* 0x000fea000383ffff */
.L_x_53:
[----:B------:R-:W-:-:S07]  /*9390*/  MOV R0, UR5 ;  /* 0x0000000500007c02 */ /* 0x000fce0008000f00 */
.L_x_172:
[----:B-1----:R1:W3:Y:S02]  /*93a0*/  SYNCS.PHASECHK.TRANS64.TRYWAIT P0, [R0+URZ], R3 ;  /* 0x00000003000075a7 */ /* 0x0022e400080011ff */
[----:B---3--:R-:W-:Y:S05]  /*93b0*/  @!P0 NANOSLEEP.SYNCS 0x989680 ;  /* 0x009896800000895d */ /* 0x008fea0003900000 */
[----:B------:R-:W3:Y:S02]  /*93c0*/  @!P0 SYNCS.PHASECHK.TRANS64 P0, [R0+URZ], R3 ;  /* 0x00000003000085a7 */ /* 0x000ee400080010ff */
[----:B---3--:R-:W-:Y:S05]  /*93d0*/  @!P0 BRA `(.L_x_172) ;  /* 0xfffffffc00f08947 */ /* 0x008fea000383ffff */
[----:B------:R-:W-:Y:S05]  /*93e0*/  BRA `(.L_x_173) ;  /* 0xffffff9c006c7947 */ /* 0x000fea000383ffff */
.L_x_54:
[----:B------:R-:W-:-:S07]  /*93f0*/  MOV R0, UR5 ;  /* 0x0000000500007c02 */ /* 0x000fce0008000f00 */
.L_x_174:
[----:B-1----:R1:W3:Y:S02]  /*9400*/  SYNCS.PHASECHK.TRANS64.TRYWAIT P0, [R0+URZ], R3 ;  /* 0x00000003000075a7 */ /* 0x0022e400080011ff */
[----:B---3--:R-:W-:Y:S05]  /*9410*/  @!P0 NANOSLEEP.SYNCS 0x989680 ;  /* 0x009896800000895d */ /* 0x008fea0003900000 */
[----:B------:R-:W3:Y:S02]  /*9420*/  @!P0 SYNCS.PHASECHK.TRANS64 P0, [R0+URZ], R3 ;  /* 0x00000003000085a7 */ /* 0x000ee400080010ff */
[----:B---3--:R-:W-:Y:S05]  /*9430*/  @!P0 BRA `(.L_x_174) ;  /* 0xfffffffc00f08947 */ /* 0x008fea000383ffff */
[----:B------:R-:W-:Y:S05]  /*9440*/  BRA `(.L_x_175) ;  /* 0xffffff9c00787947 */ /* 0x000fea000383ffff */
.L_x_55:
[----:B------:R-:W-:-:S07]  /*9450*/  MOV R0, UR5 ;  /* 0x0000000500007c02 */ /* 0x000fce0008000f00 */
.L_x_176:
[----:B-1----:R1:W3:Y:S02]  /*9460*/  SYNCS.PHASECHK.TRANS64.TRYWAIT P0, [R0+URZ], R3 ;  /* 0x00000003000075a7 */ /* 0x0022e400080011ff */
[----:B---3--:R-:W-:Y:S05]  /*9470*/  @!P0 NANOSLEEP.SYNCS 0x989680 ;  /* 0x009896800000895d */ /* 0x008fea0003900000 */
[----:B------:R-:W3:Y:S02]  /*9480*/  @!P0 SYNCS.PHASECHK.TRANS64 P0, [R0+URZ], R3 ;  /* 0x00000003000085a7 */ /* 0x000ee400080010ff */
[----:B---3--:R-:W-:Y:S05]  /*9490*/  @!P0 BRA `(.L_x_176) ;  /* 0xfffffffc00f08947 */ /* 0x008fea000383ffff */
[----:B------:R-:W-:Y:S05]  /*94a0*/  BRA `(.L_x_177) ;  /* 0xffffff9c00847947 */ /* 0x000fea000383ffff */
.L_x_56:
[----:B------:R-:W-:-:S07]  /*94b0*/  MOV R0, UR5 ;  /* 0x0000000500007c02 */ /* 0x000fce0008000f00 */
.L_x_178:
[----:B-1----:R1:W3:Y:S02]  /*94c0*/  SYNCS.PHASECHK.TRANS64.TRYWAIT P0, [R0+URZ], R3 ;  /* 0x00000003000075a7 */ /* 0x0022e400080011ff */
[----:B---3--:R-:W-:Y:S05]  /*94d0*/  @!P0 NANOSLEEP.SYNCS 0x989680 ;  /* 0x009896800000895d */ /* 0x008fea0003900000 */
[----:B------:R-:W3:Y:S02]  /*94e0*/  @!P0 SYNCS.PHASECHK.TRANS64 P0, [R0+URZ], R3 ;  /* 0x00000003000085a7 */ /* 0x000ee400080010ff */
[----:B---3--:R-:W-:Y:S05]  /*94f0*/  @!P0 BRA `(.L_x_178) ;  /* 0xfffffffc00f08947 */ /* 0x008fea000383ffff */
[----:B------:R-:W-:Y:S05]  /*9500*/  BRA `(.L_x_179) ;  /* 0xffffff9c00907947 */ /* 0x000fea000383ffff */
.L_x_57:
[----:B------:R-:W-:-:S07]  /*9510*/  MOV R0, UR5 ;  /* 0x0000000500007c02 */ /* 0x000fce0008000f00 */
.L_x_180:
[----:B-1----:R1:W3:Y:S02]  /*9520*/  SYNCS.PHASECHK.TRANS64.TRYWAIT P0, [R0+URZ], R3 ;  /* 0x00000003000075a7 */ /* 0x0022e400080011ff */
[----:B---3--:R-:W-:Y:S05]  /*9530*/  @!P0 NANOSLEEP.SYNCS 0x989680 ;  /* 0x009896800000895d */ /* 0x008fea0003900000 */
[----:B------:R-:W3:Y:S02]  /*9540*/  @!P0 SYNCS.PHASECHK.TRANS64 P0, [R0+URZ], R3 ;  /* 0x00000003000085a7 */ /* 0x000ee400080010ff */
[----:B---3--:R-:W-:Y:S05]  /*9550*/  @!P0 BRA `(.L_x_180) ;  /* 0xfffffffc00f08947 */ /* 0x008fea000383ffff */
[----:B------:R-:W-:Y:S05]  /*9560*/  BRA `(.L_x_181) ;  /* 0xffffff9c009c7947 */ /* 0x000fea000383ffff */
.L_x_58:
[----:B------:R-:W-:-:S07]  /*9570*/  MOV R0, UR5 ;  /* 0x0000000500007c02 */ /* 0x000fce0008000f00 */
.L_x_182:
[----:B-1----:R1:W3:Y:S02]  /*9580*/  SYNCS.PHASECHK.TRANS64.TRYWAIT P0, [R0+URZ], R3 ;  /* 0x00000003000075a7 */ /* 0x0022e400080011ff */
[----:B---3--:R-:W-:Y:S05]  /*9590*/  @!P0 NANOSLEEP.SYNCS 0x989680 ;  /* 0x009896800000895d */ /* 0x008fea0003900000 */
[----:B------:R-:W3:Y:S02]  /*95a0*/  @!P0 SYNCS.PHASECHK.TRANS64 P0, [R0+URZ], R3 ;  /* 0x00000003000085a7 */ /* 0x000ee400080010ff */
[----:B---3--:R-:W-:Y:S05]  /*95b0*/  @!P0 BRA `(.L_x_182) ;  /* 0xfffffffc00f08947 */ /* 0x008fea000383ffff */
[----:B------:R-:W-:Y:S05]  /*95c0*/  BRA `(.L_x_183) ;  /* 0xffffff9c00a87947 */ /* 0x000fea000383ffff */
.L_x_59:
[----:B------:R-:W-:-:S07]  /*95d0*/  MOV R0, UR5 ;  /* 0x0000000500007c02 */ /* 0x000fce0008000f00 */
.L_x_184:
[----:B-1----:R1:W3:Y:S02]  /*95e0*/  SYNCS.PHASECHK.TRANS64.TRYWAIT P0, [R0+URZ], R3 ;  /* 0x00000003000075a7 */ /* 0x0022e400080011ff */
[----:B---3--:R-:W-:Y:S05]  /*95f0*/  @!P0 NANOSLEEP.SYNCS 0x989680 ;  /* 0x009896800000895d */ /* 0x008fea0003900000 */
[----:B------:R-:W3:Y:S02]  /*9600*/  @!P0 SYNCS.PHASECHK.TRANS64 P0, [R0+URZ], R3 ;  /* 0x00000003000085a7 */ /* 0x000ee400080010ff */
[----:B---3--:R-:W-:Y:S05]  /*9610*/  @!P0 BRA `(.L_x_184) ;  /* 0xfffffffc00f08947 */ /* 0x008fea000383ffff */
[----:B------:R-:W-:Y:S05]  /*9620*/  BRA `(.L_x_185) ;  /* 0xffffff9c00b47947 */ /* 0x000fea000383ffff */
.L_x_60:
[----:B------:R-:W-:-:S07]  /*9630*/  MOV R0, UR5 ;  /* 0x0000000500007c02 */ /* 0x000fce0008000f00 */
.L_x_186:
[----:B-1----:R1:W3:Y:S02]  /*9640*/  SYNCS.PHASECHK.TRANS64.TRYWAIT P0, [R0+URZ], R3 ;  /* 0x00000003000075a7 */ /* 0x0022e400080011ff */
[----:B---3--:R-:W-:Y:S05]  /*9650*/  @!P0 NANOSLEEP.SYNCS 0x989680 ;  /* 0x009896800000895d */ /* 0x008fea0003900000 */
[----:B------:R-:W3:Y:S02]  /*9660*/  @!P0 SYNCS.PHASECHK.TRANS64 P0, [R0+URZ], R3 ;  /* 0x00000003000085a7 */ /* 0x000ee400080010ff */
[----:B---3--:R-:W-:Y:S05]  /*9670*/  @!P0 BRA `(.L_x_186) ;  /* 0xfffffffc00f08947 */ /* 0x008fea000383ffff */
[----:B------:R-:W-:Y:S05]  /*9680*/  BRA `(.L_x_187) ;  /* 0xffffff9c00c07947 */ /* 0x000fea000383ffff */
.L_x_61:
[----:B------:R-:W-:-:S07]  /*9690*/  MOV R0, UR5 ;  /* 0x0000000500007c02 */ /* 0x000fce0008000f00 */
.L_x_188:
[----:B-1----:R1:W3:Y:S02]  /*96a0*/  SYNCS.PHASECHK.TRANS64.TRYWAIT P0, [R0+URZ], R3 ;  /* 0x00000003000075a7 */ /* 0x0022e400080011ff */
[----:B---3--:R-:W-:Y:S05]  /*96b0*/  @!P0 NANOSLEEP.SYNCS 0x989680 ;  /* 0x009896800000895d */ /* 0x008fea0003900000 */
[----:B------:R-:W3:Y:S02]  /*96c0*/  @!P0 SYNCS.PHASECHK.TRANS64 P0, [R0+URZ], R3 ;  /* 0x00000003000085a7 */ /* 0x000ee400080010ff */
[----:B---3--:R-:W-:Y:S05]  /*96d0*/  @!P0 BRA `(.L_x_188) ;  /* 0xfffffffc00f08947 */ /* 0x008fea000383ffff */
[----:B------:R-:W-:Y:S05]  /*96e0*/  BRA `(.L_x_189) ;  /* 0xffffff9c00cc7947 */ /* 0x000fea000383ffff */
.L_x_62:
[----:B------:R-:W-:-:S07]  /*96f0*/  MOV R0, UR5 ;  /* 0x0000000500007c02 */ /* 0x000fce0008000f00 */
.L_x_190:
[----:B-1----:R1:W3:Y:S02]  /*9700*/  SYNCS.PHASECHK.TRANS64.TRYWAIT P0, [R0+URZ], R3 ;  /* 0x00000003000075a7 */ /* 0x0022e400080011ff */
[----:B---3--:R-:W-:Y:S05]  /*9710*/  @!P0 NANOSLEEP.SYNCS 0x989680 ;  /* 0x009896800000895d */ /* 0x008fea0003900000 */
[----:B------:R-:W3:Y:S02]  /*9720*/  @!P0 SYNCS.PHASECHK.TRANS64 P0, [R0+URZ], R3 ;  /* 0x00000003000085a7 */ /* 0x000ee400080010ff */
[----:B---3--:R-:W-:Y:S05]  /*9730*/  @!P0 BRA `(.L_x_190) ;  /* 0xfffffffc00f08947 */ /* 0x008fea000383ffff */
[----:B------:R-:W-:Y:S05]  /*9740*/  BRA `(.L_x_191) ;  /* 0xffffff9c00d87947 */ /* 0x000fea000383ffff */
.L_x_65:
[----:B--2---:R2:W3:Y:S02]  /*9750*/  SYNCS.PHASECHK.TRANS64.TRYWAIT P0, [R0+URZ+0x1e0], R5 ;  /* 0x0001e005000075a7 */ /* 0x0044e400080011ff */
[----:B---3--:R-:W-:Y:S05]  /*9760*/  @!P0 NANOSLEEP.SYNCS 0x989680 ;  /* 0x009896800000895d */ /* 0x008fea0003900000 */
[----:B------:R-:W3:Y:S02]  /*9770*/  @!P0 SYNCS.PHASECHK.TRANS64 P0, [R0+URZ+0x1e0], R5 ;  /* 0x0001e005000085a7 */ /* 0x000ee400080010ff */
[----:B---3--:R-:W-:Y:S05]  /*9780*/  @!P0 BRA `(.L_x_65) ;  /* 0xfffffffc00f08947 */ /* 0x008fea000383ffff */
[----:B------:R-:W-:Y:S05]  /*9790*/  BRA `(.L_x_192) ;  /* 0xffffffa0003c7947 */ /* 0x000fea000383ffff */
.L_x_66:
[----:B------:R-:W-:-:S07]  /*97a0*/  MOV R0, UR4 ;  /* 0x0000000400007c02 */ /* 0x000fce0008000f00 */
.L_x_193:
[----:B--2---:R2:W3:Y:S02]  /*97b0*/  SYNCS.PHASECHK.TRANS64.TRYWAIT P0, [R0+URZ+0x190], R7 ;  /* 0x00019007000075a7 */ /* 0x0044e400080011ff */
[----:B---3--:R-:W-:Y:S05]  /*97c0*/  @!P0 NANOSLEEP.SYNCS 0x989680 ;  /* 0x009896800000895d */ /* 0x008fea0003900000 */
[----:B------:R-:W3:Y:S02]  /*97d0*/  @!P0 SYNCS.PHASECHK.TRANS64 P0, [R0+URZ+0x190], R7 ;  /* 0x00019007000085a7 */ /* 0x000ee400080010ff */
[----:B---3--:R-:W-:Y:S05]  /*97e0*/  @!P0 BRA `(.L_x_193) ;  /* 0xfffffffc00f08947 */ /* 0x008fea000383ffff */
[----:B------:R-:W-:Y:S05]  /*97f0*/  BRA `(.L_x_194) ;  /* 0xffffffa0004c7947 */ /* 0x000fea000383ffff */
.L_x_67:
[----:B--2---:R2:W3:Y:S02]  /*9800*/  SYNCS.PHASECHK.TRANS64.TRYWAIT P1, [R0+URZ+0x180], R5 ;  /* 0x00018005000075a7 */ /* 0x0044e400080211ff */
[----:B---3--:R-:W-:Y:S05]  /*9810*/  @!P1 NANOSLEEP.SYNCS 0x989680 ;  /* 0x009896800000995d */ /* 0x008fea0003900000 */
[----:B------:R-:W3:Y:S02]  /*9820*/  @!P1 SYNCS.PHASECHK.TRANS64 P1, [R0+URZ+0x180], R5 ;  /* 0x00018005000095a7 */ /* 0x000ee400080210ff */
[----:B---3--:R-:W-:Y:S05]  /*9830*/  @!P1 BRA `(.L_x_67) ;  /* 0xfffffffc00f09947 */ /* 0x008fea000383ffff */
[----:B------:R-:W-:Y:S05]  /*9840*/  BRA `(.L_x_195) ;  /* 0xffffffa0007c7947 */ /* 0x000fea000383ffff */
.L_x_70:
[----:B------:R-:W-:-:S07]  /*9850*/  MOV R0, UR4 ;  /* 0x0000000400007c02 */ /* 0x000fce0008000f00 */
.L_x_196:
[----:B--2---:R2:W3:Y:S02]  /*9860*/  SYNCS.PHASECHK.TRANS64.TRYWAIT P0, [R0+URZ+0x190], R3 ;  /* 0x00019003000075a7 */ /* 0x0044e400080011ff */
[----:B---3--:R-:W-:Y:S05]  /*9870*/  @!P0 NANOSLEEP.SYNCS 0x989680 ;  /* 0x009896800000895d */ /* 0x008fea0003900000 */
[----:B------:R-:W3:Y:S02]  /*9880*/  @!P0 SYNCS.PHASECHK.TRANS64 P0, [R0+URZ+0x190], R3 ;  /* 0x00019003000085a7 */ /* 0x000ee400080010ff */
[----:B---3--:R-:W-:Y:S05]  /*9890*/  @!P0 BRA `(.L_x_196) ;  /* 0xfffffffc00f08947 */ /* 0x008fea000383ffff */
[----:B------:R-:W-:Y:S05]  /*98a0*/  BRA `(.L_x_69) ;  /* 0xffffffa000d07947 */ /* 0x000fea000383ffff */
.L_x_79:
[----:B--2---:R-:W-:-:S04]  /*98b0*/  MOV R5, UR5 ;  /* 0x0000000500057c02 */ /* 0x004fc80008000f00 */
[----:B------:R2:W3:Y:S03]  /*98c0*/  SYNCS.PHASECHK.TRANS64.TRYWAIT P0, [R5+URZ+0x8], R6 ;  /* 0x00000806050075a7 */ /* 0x0004e600080011ff */
[----:B---3--:R-:W-:Y:S05]  /*98d0*/  @!P0 NANOSLEEP.SYNCS 0x989680 ;  /* 0x009896800000895d */ /* 0x008fea0003900000 */
[----:B------:R-:W3:Y:S02]  /*98e0*/  @!P0 SYNCS.PHASECHK.TRANS64 P0, [R5+URZ+0x8], R6 ;  /* 0x00000806050085a7 */ /* 0x000ee400080010ff */
[----:B---3--:R-:W-:Y:S05]  /*98f0*/  @!P0 BRA `(.L_x_79) ;  /* 0xfffffffc00ec8947 */ /* 0x008fea000383ffff */
[----:B------:R-:W-:Y:S05]  /*9900*/  BRA `(.L_x_78) ;  /* 0xffffffa400887947 */ /* 0x000fea000383ffff */
.L_x_81:
[----:B------:R-:W-:Y:S01]  /*9910*/  BSSY B0, `(.L_x_197) ;  /* 0x0000006000007945 */ /* 0x000fe20003800000 */
[----:B------:R-:W-:-:S07]  /*9920*/  MOV R15, 0xffffffff ;  /* 0xffffffff000f7802 */ /* 0x000fce0000000f00 */
[----:B-12--5:R-:W-:Y:S05]  /*9930*/  WARPSYNC.COLLECTIVE R15, `(.L_x_198) ;  /* 0x000000000f0c7348 */ /* 0x026fea0003c00000 */
[----:B------:R-:W-:Y:S02]  /*9940*/  ELECT P6, UR79, PT ;  /* 0x00000000004f782f */ /* 0x000fe400038c0000 */
[----:B------:R-:W-:Y:S01]  /*9950*/  MOV R14, UR79 ;  /* 0x0000004f000e7c02 */ /* 0x000fe20008000f00 */
[----:B-12--5:R-:W-:Y:S10]  /*9960*/  ENDCOLLECTIVE ;  /* 0x000000000000791b */ /* 0x026ff40003800000 */
.L_x_198:
[----:B------:R-:W-:Y:S05]  /*9970*/  BSYNC B0 ;  /* 0x0000000000007941 */ /* 0x000fea0003800000 */
.L_x_197:
[----:B------:R-:W-:Y:S01]  /*9980*/  PLOP3.LUT P0, PT, P6, PT, PT, 0x80, 0x8 ;  /* 0x000000000008781c */ /* 0x000fe2000370f070 */
[----:B------:R-:W-:-:S12]  /*9990*/  BRA `(.L_x_199) ;  /* 0xffffffa400b47947 */ /* 0x000fd8000383ffff */
.L_x_83:
[----:B--2---:R-:W-:-:S04]  /*99a0*/  MOV R3, UR5 ;  /* 0x0000000500037c02 */ /* 0x004fc80008000f00 */
[----:B------:R2:W3:Y:S03]  /*99b0*/  SYNCS.PHASECHK.TRANS64.TRYWAIT P0, [R3+URZ+0x8], R4 ;  /* 0x00000804030075a7 */ /* 0x0004e600080011ff */
[----:B---3--:R-:W-:Y:S05]  /*99c0*/  @!P0 NANOSLEEP.SYNCS 0x989680 ;  /* 0x009896800000895d */ /* 0x008fea0003900000 */
[----:B------:R-:W3:Y:S02]  /*99d0*/  @!P0 SYNCS.PHASECHK.TRANS64 P0, [R3+URZ+0x8], R4 ;  /* 0x00000804030085a7 */ /* 0x000ee400080010ff */
[----:B---3--:R-:W-:Y:S05]  /*99e0*/  @!P0 BRA `(.L_x_83) ;  /* 0xfffffffc00ec8947 */ /* 0x008fea000383ffff */
[----:B------:R-:W-:Y:S05]  /*99f0*/  BRA `(.L_x_82) ;  /* 0xffffffa400b87947 */ /* 0x000fea000383ffff */
.L_x_84:
[----:B-1----:R1:W2:Y:S02]  /*9a00*/  SYNCS.PHASECHK.TRANS64.TRYWAIT P0, [R0+URZ+0x180], R5 ;  /* 0x00018005000075a7 */ /* 0x0022a400080011ff */
[----:B--2---:R-:W-:Y:S05]  /*9a10*/  @!P0 NANOSLEEP.SYNCS 0x989680 ;  /* 0x009896800000895d */ /* 0x004fea0003900000 */
[----:B------:R-:W2:Y:S02]  /*9a20*/  @!P0 SYNCS.PHASECHK.TRANS64 P0, [R0+URZ+0x180], R5 ;  /* 0x00018005000085a7 */ /* 0x000ea400080010ff */
[----:B--2---:R-:W-:Y:S05]  /*9a30*/  @!P0 BRA `(.L_x_84) ;  /* 0xfffffffc00f08947 */ /* 0x004fea000383ffff */
[----:B------:R-:W-:Y:S05]  /*9a40*/  BRA `(.L_x_200) ;  /* 0xffffffa800947947 */ /* 0x000fea000383ffff */
.L_x_86:
[----:B------:R-:W-:-:S07]  /*9a50*/  MOV R0, UR23 ;  /* 0x0000001700007c02 */ /* 0x000fce0008000f00 */
.L_x_201:
[----:B-1----:R1:W2:Y:S02]  /*9a60*/  SYNCS.PHASECHK.TRANS64.TRYWAIT P0, [R0+URZ+0x1c0], R5 ;  /* 0x0001c005000075a7 */ /* 0x0022a400080011ff */
[----:B--2---:R-:W-:Y:S05]  /*9a70*/  @!P0 NANOSLEEP.SYNCS 0x989680 ;  /* 0x009896800000895d */ /* 0x004fea0003900000 */
[----:B------:R-:W2:Y:S02]  /*9a80*/  @!P0 SYNCS.PHASECHK.TRANS64 P0, [R0+URZ+0x1c0], R5 ;  /* 0x0001c005000085a7 */ /* 0x000ea400080010ff */
[----:B--2---:R-:W-:Y:S05]  /*9a90*/  @!P0 BRA `(.L_x_201) ;  /* 0xfffffffc00f08947 */ /* 0x004fea000383ffff */
[----:B------:R-:W-:Y:S05]  /*9aa0*/  BRA `(.L_x_202) ;  /* 0xffffffa800e07947 */ /* 0x000fea000383ffff */
.L_x_89:
[----:B------:R-:W-:Y:S07]  /*9ab0*/  MOV R0, UR5 ;  /* 0x0000000500007c02 */ /* 0x000fee0008000f00 */
.L_x_203:
[----:B-1----:R1:W2:Y:S02]  /*9ac0*/  SYNCS.PHASECHK.TRANS64.TRYWAIT P0, [R0+URZ], R5 ;  /* 0x00000005000075a7 */ /* 0x0022a400080011ff */
[----:B--2---:R-:W-:Y:S05]  /*9ad0*/  @!P0 NANOSLEEP.SYNCS 0x989680 ;  /* 0x009896800000895d */ /* 0x004fea0003900000 */
[----:B------:R-:W2:Y:S02]  /*9ae0*/  @!P0 SYNCS.PHASECHK.TRANS64 P0, [R0+URZ], R5 ;  /* 0x00000005000085a7 */ /* 0x000ea400080010ff */
[----:B--2---:R-:W-:Y:S05]  /*9af0*/  @!P0 BRA `(.L_x_203) ;  /* 0xfffffffc00f08947 */ /* 0x004fea000383ffff */
[----:B------:R-:W-:Y:S05]  /*9b00*/  BRA `(.L_x_88) ;  /* 0xffffffa800f47947 */ /* 0x000fea000383ffff */
.L_x_93:
[----:B-1----:R-:W-:-:S07]  /*9b10*/  MOV R0, UR4 ;  /* 0x0000000400007c02 */ /* 0x002fce0008000f00 */
.L_x_204:
[----:B-1----:R1:W2:Y:S02]  /*9b20*/  SYNCS.PHASECHK.TRANS64.TRYWAIT P0, [R0+URZ], R3 ;  /* 0x00000003000075a7 */ /* 0x0022a400080011ff */
[----:B--2---:R-:W-:Y:S05]  /*9b30*/  @!P0 NANOSLEEP.SYNCS 0x989680 ;  /* 0x009896800000895d */ /* 0x004fea0003900000 */
[----:B------:R-:W2:Y:S02]  /*9b40*/  @!P0 SYNCS.PHASECHK.TRANS64 P0, [R0+URZ], R3 ;  /* 0x00000003000085a7 */ /* 0x000ea400080010ff */
[----:B--2---:R-:W-:Y:S05]  /*9b50*/  @!P0 BRA `(.L_x_204) ;  /* 0xfffffffc00f08947 */ /* 0x004fea000383ffff */
[----:B------:R-:W-:Y:S05]  /*9b60*/  BRA `(.L_x_205) ;  /* 0xffffffac00c07947 */ /* 0x000fea000383ffff */
.L_x_94:
[----:B------:R-:W-:-:S07]  /*9b70*/  MOV R0, UR5 ;  /* 0x0000000500007c02 */ /* 0x000fce0008000f00 */
.L_x_206:
[----:B-1----:R1:W2:Y:S02]  /*9b80*/  SYNCS.PHASECHK.TRANS64.TRYWAIT P0, [R0+URZ], R3 ;  /* 0x00000003000075a7 */ /* 0x0022a400080011ff */
[----:B--2---:R-:W-:Y:S05]  /*9b90*/  @!P0 NANOSLEEP.SYNCS 0x989680 ;  /* 0x009896800000895d */ /* 0x004fea0003900000 */
[----:B------:R-:W2:Y:S02]  /*9ba0*/  @!P0 SYNCS.PHASECHK.TRANS64 P0, [R0+URZ], R3 ;  /* 0x00000003000085a7 */ /* 0x000ea400080010ff */
[----:B--2---:R-:W-:Y:S05]  /*9bb0*/  @!P0 BRA `(.L_x_206) ;  /* 0xfffffffc00f08947 */ /* 0x004fea000383ffff */
[----:B------:R-:W-:Y:S05]  /*9bc0*/  BRA `(.L_x_207) ;  /* 0xffffffac00cc7947 */ /* 0x000fea000383ffff */
.L_x_95:
[----:B------:R-:W-:-:S07]  /*9bd0*/  MOV R0, UR5 ;  /* 0x0000000500007c02 */ /* 0x000fce0008000f00 */
.L_x_208:
[----:B-1----:R1:W2:Y:S02]  /*9be0*/  SYNCS.PHASECHK.TRANS64.TRYWAIT P0, [R0+URZ], R3 ;  /* 0x00000003000075a7 */ /* 0x0022a400080011ff */
[----:B--2---:R-:W-:Y:S05]  /*9bf0*/  @!P0 NANOSLEEP.SYNCS 0x989680 ;  /* 0x009896800000895d */ /* 0x004fea0003900000 */
[----:B------:R-:W2:Y:S02]  /*9c00*/  @!P0 SYNCS.PHASECHK.TRANS64 P0, [R0+URZ], R3 ;  /* 0x00000003000085a7 */ /* 0x000ea400080010ff */
[----:B--2---:R-:W-:Y:S05]  /*9c10*/  @!P0 BRA `(.L_x_208) ;  /* 0xfffffffc00f08947 */ /* 0x004fea000383ffff */
[----:B------:R-:W-:Y:S05]  /*9c20*/  BRA `(.L_x_209) ;  /* 0xffffffac00d87947 */ /* 0x000fea000383ffff */
.L_x_98:
[----:B------:R-:W-:-:S07]  /*9c30*/  MOV R0, UR17 ;  /* 0x0000001100007c02 */ /* 0x000fce0008000f00 */
.L_x_210:
[----:B-1----:R1:W2:Y:S02]  /*9c40*/  SYNCS.PHASECHK.TRANS64.TRYWAIT P1, [R0+URZ+0x200], R3 ;  /* 0x00020003000075a7 */ /* 0x0022a400080211ff */
[----:B--2---:R-:W-:Y:S05]  /*9c50*/  @!P1 NANOSLEEP.SYNCS 0x989680 ;  /* 0x009896800000995d */ /* 0x004fea0003900000 */
[----:B------:R-:W2:Y:S02]  /*9c60*/  @!P1 SYNCS.PHASECHK.TRANS64 P1, [R0+URZ+0x200], R3 ;  /* 0x00020003000095a7 */ /* 0x000ea400080210ff */
[----:B--2---:R-:W-:Y:S05]  /*9c70*/  @!P1 BRA `(.L_x_210) ;  /* 0xfffffffc00f09947 */ /* 0x004fea000383ffff */
[----:B------:R-:W-:Y:S05]  /*9c80*/  BRA `(.L_x_211) ;  /* 0xffffffb000247947 */ /* 0x000fea000383ffff */
.L_x_103:
[----:B--2---:R2:W3:Y:S02]  /*9c90*/  SYNCS.PHASECHK.TRANS64.TRYWAIT P0, [R8+URZ+0x180], R5 ;  /* 0x00018005080075a7 */ /* 0x0044e400080011ff */
[----:B---3--:R-:W-:Y:S05]  /*9ca0*/  @!P0 NANOSLEEP.SYNCS 0x989680 ;  /* 0x009896800000895d */ /* 0x008fea0003900000 */
[----:B------:R-:W3:Y:S02]  /*9cb0*/  @!P0 SYNCS.PHASECHK.TRANS64 P0, [R8+URZ+0x180], R5 ;  /* 0x00018005080085a7 */ /* 0x000ee400080010ff */
[----:B---3--:R-:W-:Y:S05]  /*9cc0*/  @!P0 BRA `(.L_x_103) ;  /* 0xfffffffc00f08947 */ /* 0x008fea000383ffff */
[----:B------:R-:W-:Y:S05]  /*9cd0*/  BRA `(.L_x_212) ;  /* 0xffffffb400507947 */ /* 0x000fea000383ffff */
.L_x_106:
[----:B------:R-:W-:Y:S07]  /*9ce0*/  MOV R0, UR24 ;  /* 0x0000001800007c02 */ /* 0x000fee0008000f00 */
.L_x_213:
[----:B--2---:R2:W3:Y:S02]  /*9cf0*/  SYNCS.PHASECHK.TRANS64.TRYWAIT P1, [R0+URZ+0x178], R5 ;  /* 0x00017805000075a7 */ /* 0x0044e400080211ff */
[----:B---3--:R-:W-:Y:S05]  /*9d00*/  @!P1 NANOSLEEP.SYNCS 0x989680 ;  /* 0x009896800000995d */ /* 0x008fea0003900000 */
[----:B------:R-:W3:Y:S02]  /*9d10*/  @!P1 SYNCS.PHASECHK.TRANS64 P1, [R0+URZ+0x178], R5 ;  /* 0x00017805000095a7 */ /* 0x000ee400080210ff */
[----:B---3--:R-:W-:Y:S05]  /*9d20*/  @!P1 BRA `(.L_x_213) ;  /* 0xfffffffc00f09947 */ /* 0x008fea000383ffff */
[----:B------:R-:W-:Y:S05]  /*9d30*/  BRA `(.L_x_105) ;  /* 0xffffffb800c87947 */ /* 0x000fea000383ffff */
.L_x_109:
[----:B------:R-:W-:Y:S07]  /*9d40*/  MOV R0, UR4 ;  /* 0x0000000400007c02 */ /* 0x000fee0008000f00 */
.L_x_214:
[----:B--2---:R2:W3:Y:S02]  /*9d50*/  SYNCS.PHASECHK.TRANS64.TRYWAIT P0, [R0+URZ+0x158], R5 ;  /* 0x00015805000075a7 */ /* 0x0044e400080011ff */
[----:B---3--:R-:W-:Y:S05]  /*9d60*/  @!P0 NANOSLEEP.SYNCS 0x989680 ;  /* 0x009896800000895d */ /* 0x008fea0003900000 */
[----:B------:R-:W3:Y:S02]  /*9d70*/  @!P0 SYNCS.PHASECHK.TRANS64 P0, [R0+URZ+0x158], R5 ;  /* 0x00015805000085a7 */ /* 0x000ee400080010ff */
[----:B---3--:R-:W-:Y:S05]  /*9d80*/  @!P0 BRA `(.L_x_214) ;  /* 0xfffffffc00f08947 */ /* 0x008fea000383ffff */
[----:B------:R-:W-:Y:S05]  /*9d90*/  BRA `(.L_x_215) ;  /* 0xffffffbc00247947 */ /* 0x000fea000383ffff */
.L_x_110:
[----:B------:R-:W-:Y:S07]  /*9da0*/  MOV R5, UR5 ;  /* 0x0000000500057c02 */ /* 0x000fee0008000f00 */
.L_x_216:
[----:B--2---:R2:W3:Y:S02]  /*9db0*/  SYNCS.PHASECHK.TRANS64.TRYWAIT P0, [R5+URZ+0x158], R0 ;  /* 0x00015800050075a7 */ /* 0x0044e400080011ff */
[----:B---3--:R-:W-:Y:S05]  /*9dc0*/  @!P0 NANOSLEEP.SYNCS 0x989680 ;  /* 0x009896800000895d */ /* 0x008fea0003900000 */
[----:B------:R-:W3:Y:S02]  /*9dd0*/  @!P0 SYNCS.PHASECHK.TRANS64 P0, [R5+URZ+0x158], R0 ;  /* 0x00015800050085a7 */ /* 0x000ee400080010ff */
[----:B---3--:R-:W-:Y:S05]  /*9de0*/  @!P0 BRA `(.L_x_216) ;  /* 0xfffffffc00f08947 */ /* 0x008fea000383ffff */
[----:B------:R-:W-:Y:S05]  /*9df0*/  BRA `(.L_x_217) ;  /* 0xffffffbc00907947 */ /* 0x000fea000383ffff */
.L_x_112:
[----:B------:R-:W-:-:S07]  /*9e00*/  MOV R0, UR4 ;  /* 0x0000000400007c02 */ /* 0x000fce0008000f00 */
.L_x_218:
[----:B--2---:R2:W3:Y:S02]  /*9e10*/  SYNCS.PHASECHK.TRANS64.TRYWAIT P0, [R0+URZ], R3 ;  /* 0x00000003000075a7 */ /* 0x0044e400080011ff */
[----:B---3--:R-:W-:Y:S05]  /*9e20*/  @!P0 NANOSLEEP.SYNCS 0x989680 ;  /* 0x009896800000895d */ /* 0x008fea0003900000 */
[----:B------:R-:W3:Y:S02]  /*9e30*/  @!P0 SYNCS.PHASECHK.TRANS64 P0, [R0+URZ], R3 ;  /* 0x00000003000085a7 */ /* 0x000ee400080010ff */
[----:B---3--:R-:W-:Y:S05]  /*9e40*/  @!P0 BRA `(.L_x_218) ;  /* 0xfffffffc00f08947 */ /* 0x008fea000383ffff */
[----:B------:R-:W-:Y:S05]  /*9e50*/  BRA `(.L_x_219) ;  /* 0xffffffc000287947 */ /* 0x000fea000383ffff */
.L_x_113:
[----:B------:R-:W-:-:S07]  /*9e60*/  MOV R0, UR5 ;  /* 0x0000000500007c02 */ /* 0x000fce0008000f00 */
.L_x_220:
[----:B--2---:R2:W3:Y:S02]  /*9e70*/  SYNCS.PHASECHK.TRANS64.TRYWAIT P0, [R0+URZ], R3 ;  /* 0x00000003000075a7 */ /* 0x0044e400080011ff */
[----:B---3--:R-:W-:Y:S05]  /*9e80*/  @!P0 NANOSLEEP.SYNCS 0x989680 ;  /* 0x009896800000895d */ /* 0x008fea0003900000 */
[----:B------:R-:W3:Y:S02]  /*9e90*/  @!P0 SYNCS.PHASECHK.TRANS64 P0, [R0+URZ], R3 ;  /* 0x00000003000085a7 */ /* 0x000ee400080010ff */
[----:B---3--:R-:W-:Y:S05]  /*9ea0*/  @!P0 BRA `(.L_x_220) ;  /* 0xfffffffc00f08947 */ /* 0x008fea000383ffff */
[----:B------:R-:W-:Y:S05]  /*9eb0*/  BRA `(.L_x_221) ;  /* 0xffffffc000347947 */ /* 0x000fea000383ffff */
.L_x_115:
[----:B-1----:R1:W2:Y:S02]  /*9ec0*/  SYNCS.PHASECHK.TRANS64.TRYWAIT P0, [R3+URZ+0x180], R0 ;  /* 0x00018000030075a7 */ /* 0x0022a400080011ff */
[----:B--2---:R-:W-:Y:S05]  /*9ed0*/  @!P0 NANOSLEEP.SYNCS 0x989680 ;  /* 0x009896800000895d */ /* 0x004fea0003900000 */
[----:B------:R-:W2:Y:S02]  /*9ee0*/  @!P0 SYNCS.PHASECHK.TRANS64 P0, [R3+URZ+0x180], R0 ;  /* 0x00018000030085a7 */ /* 0x000ea400080010ff */
[----:B--2---:R-:W-:Y:S05]  /*9ef0*/  @!P0 BRA `(.L_x_115) ;  /* 0xfffffffc00f08947 */ /* 0x004fea000383ffff */
[----:B------:R-:W-:Y:S05]  /*9f00*/  BRA `(.L_x_222) ;  /* 0xffffffc4001c7947 */ /* 0x000fea000383ffff */
.L_x_125:
[----:B-1----:R1:W2:Y:S02]  /*9f10*/  SYNCS.PHASECHK.TRANS64.TRYWAIT P1, [R0+URZ+0x140], R3 ;  /* 0x00014003000075a7 */ /* 0x0022a400080211ff */
[----:B--2---:R-:W-:Y:S05]  /*9f20*/  @!P1 NANOSLEEP.SYNCS 0x989680 ;  /* 0x009896800000995d */ /* 0x004fea0003900000 */
[----:B------:R-:W2:Y:S02]  /*9f30*/  @!P1 SYNCS.PHASECHK.TRANS64 P1, [R0+URZ+0x140], R3 ;  /* 0x00014003000095a7 */ /* 0x000ea400080210ff */
[----:B--2---:R-:W-:Y:S05]  /*9f40*/  @!P1 BRA `(.L_x_125) ;  /* 0xfffffffc00f09947 */ /* 0x004fea000383ffff */
[----:B------:R-:W-:Y:S05]  /*9f50*/  BRA `(.L_x_124) ;  /* 0xffffffd000b47947 */ /* 0x000fea000383ffff */
.L_x_127:
[----:B-1----:R1:W4:Y:S02]  /*9f60*/  SYNCS.PHASECHK.TRANS64.TRYWAIT P0, [R89+URZ+0x1a0], R2 ;  /* 0x0001a002590075a7 */ /* 0x00232400080011ff */
[----:B----4-:R-:W-:Y:S05]  /*9f70*/  @!P0 NANOSLEEP.SYNCS 0x989680 ;  /* 0x009896800000895d */ /* 0x010fea0003900000 */
[----:B------:R-:W4:Y:S02]  /*9f80*/  @!P0 SYNCS.PHASECHK.TRANS64 P0, [R89+URZ+0x1a0], R2 ;  /* 0x0001a002590085a7 */ /* 0x000f2400080010ff */
[----:B----4-:R-:W-:Y:S05]  /*9f90*/  @!P0 BRA `(.L_x_127) ;  /* 0xfffffffc00f08947 */ /* 0x010fea000383ffff */
[----:B------:R-:W-:Y:S05]  /*9fa0*/  BRA `(.L_x_126) ;  /* 0xffffffd000ec7947 */ /* 0x000fea000383ffff */
.L_x_138:
[----:B---3--:R3:W4:Y:S02]  /*9fb0*/  SYNCS.PHASECHK.TRANS64.TRYWAIT P0, [R3+URZ+0x140], R4 ;  /* 0x00014004030075a7 */ /* 0x00872400080011ff */
[----:B----4-:R-:W-:Y:S05]  /*9fc0*/  @!P0 NANOSLEEP.SYNCS 0x989680 ;  /* 0x009896800000895d */ /* 0x010fea0003900000 */
[----:B------:R-:W4:Y:S02]  /*9fd0*/  @!P0 SYNCS.PHASECHK.TRANS64 P0, [R3+URZ+0x140], R4 ;  /* 0x00014004030085a7 */ /* 0x000f2400080010ff */
[----:B----4-:R-:W-:Y:S05]  /*9fe0*/  @!P0 BRA `(.L_x_138) ;  /* 0xfffffffc00f08947 */ /* 0x010fea000383ffff */
[----:B------:R-:W-:Y:S05]  /*9ff0*/  BRA `(.L_x_137) ;  /* 0xffffffdc00dc7947 */ /* 0x000fea000383ffff */
        .weak           $__internal_0_$__cuda_sm10x_tcgen05_guardrail_trap_col_being_dealloced_not_returned_by_alloc
        .type           $__internal_0_$__cuda_sm10x_tcgen05_guardrail_trap_col_being_dealloced_not_returned_by_alloc,@function
        .size           $__internal_0_$__cuda_sm10x_tcgen05_guardrail_trap_col_being_dealloced_not_returned_by_alloc,($__internal_1_$__cuda_sm10x_tcgen05_guardrail_trap_phase_invalid_during_alloc - $__internal_0_$__cuda_sm10x_tcgen05_guardrail_trap_col_being_dealloced_not_returned_by_alloc)
$__internal_0_$__cuda_sm10x_tcgen05_guardrail_trap_col_being_dealloced_not_returned_by_alloc:
[----:B------:R-:W-:Y:S05]  /*a000*/  BPT.TRAP 0x1 ;  /* 0x000000040000795c */ /* 0x000fea0000300000 */
[----:B------:R-:W-:-:S04]  /*a010*/  HFMA2 R3, -RZ, RZ, 0, 0 ;  /* 0x00000000ff037431 */ /* 0x000fc800000001ff */
[----:B------:R-:W-:Y:S05]  /*a020*/  RET.REL.NODEC R2 `(_ZN7cutlass13device_kernelINS_4gemm6kernel13GemmUniversalIN4cute5tupleIJiiiiEEENS1_10collective13CollectiveMmaINS1_35MainloopSm100TmaUmmaWarpSpecializedILi20ELi2ELi4ENS5_IJNS4_1CILi8EEENSA_ILi1EEESC_EEEEENS5_IJNSA_ILi256EEENSA_ILi64EEENSA_ILi32EEEEEENS_10bfloat16_tENS5_IJlSC_lEEESJ_SK_NS4_8TiledMMAINS4_8MMA_AtomIJNS4_26SM100_MMA_F16BF16_2x1SM_SSISJ_SJ_fLi256ELi64ELNS4_4UMMA5MajorE0ELSP_0ELNSO_7ScaleInE0ELSQ_0EEEEEENS4_6LayoutINS5_IJSC_SC_SC_EEENS5_IJNSA_ILi0EEESV_SV_EEEEENS5_IJNS4_10UnderscoreESY_SY_EEEEENS4_18SM100_TMA_2SM_LOADENS4_14ComposedLayoutINS4_7SwizzleILi2ELi4ELi3EEENS4_18smem_ptr_flag_bitsILi16EEENST_INS5_IJSB_SH_EEENS5_IJSH_SC_EEEEEEEvNS4_8identityENS4_28SM100_TMA_2SM_LOAD_MULTICASTES1A_vS1B_EENS_8epilogue10collective18CollectiveEpilogueINS1E_23Sm100TmaWarpSpecializedILi3ELi2ELi32ELb1ELb0EEEJNS5_IJNSA_ILi128EEESG_SH_EEENS5_IJNST_IS1J_SC_EENST_ISH_SC_EEEEESJ_SK_SJ_SK_NS1E_6fusion15FusionCallbacksIS1I_NS1O_17LinearCombinationISJ_fSJ_fLNS_15FloatRoundStyleE2EEES1K_S1N_JEEENS4_5SM1004TMEM4LOAD26SM100_TMEM_LOAD_32dp32b32xENS4_13SM90_TMA_LOADES1A_NS4_39AutoVectorizingCopyWithAssumedAlignmentILi128EEENS4_14SM90_TMA_STOREES1A_S20_S20_EEEvvEEEEvNT_6ParamsE) ;  /* 0xffffff5c02f47950 */ /* 0x000fea0003c3ffff */
        .weak           $__internal_1_$__cuda_sm10x_tcgen05_guardrail_trap_phase_invalid_during_alloc
        .type           $__internal_1_$__cuda_sm10x_tcgen05_guardrail_trap_phase_invalid_during_alloc,@function
        .size           $__internal_1_$__cuda_sm10x_tcgen05_guardrail_trap_phase_invalid_during_alloc,($__internal_2_$__cuda_sm10x_tcgen05_guardrail_trap_unallocated_columns_being_dealloced - $__internal_1_$__cuda_sm10x_tcgen05_guardrail_trap_phase_invalid_during_alloc)
$__internal_1_$__cuda_sm10x_tcgen05_guardrail_trap_phase_invalid_during_alloc:
[----:B------:R-:W-:Y:S05]  /*a030*/  BPT.TRAP 0x1 ;  /* 0x000000040000795c */ /* 0x000fea0000300000 */
[----:B------:R-:W-:-:S04]  /*a040*/  MOV R5, 0x0 ;  /* 0x0000000000057802 */ /* 0x000fc80000000f00 */
[----:B------:R-:W-:Y:S05]  /*a050*/  RET.REL.NODEC R4 `(_ZN7cutlass13device_kernelINS_4gemm6kernel13GemmUniversalIN4cute5tupleIJiiiiEEENS1_10collective13CollectiveMmaINS1_35MainloopSm100TmaUmmaWarpSpecializedILi20ELi2ELi4ENS5_IJNS4_1CILi8EEENSA_ILi1EEESC_EEEEENS5_IJNSA_ILi256EEENSA_ILi64EEENSA_ILi32EEEEEENS_10bfloat16_tENS5_IJlSC_lEEESJ_SK_NS4_8TiledMMAINS4_8MMA_AtomIJNS4_26SM100_MMA_F16BF16_2x1SM_SSISJ_SJ_fLi256ELi64ELNS4_4UMMA5MajorE0ELSP_0ELNSO_7ScaleInE0ELSQ_0EEEEEENS4_6LayoutINS5_IJSC_SC_SC_EEENS5_IJNSA_ILi0EEESV_SV_EEEEENS5_IJNS4_10UnderscoreESY_SY_EEEEENS4_18SM100_TMA_2SM_LOADENS4_14ComposedLayoutINS4_7SwizzleILi2ELi4ELi3EEENS4_18smem_ptr_flag_bitsILi16EEENST_INS5_IJSB_SH_EEENS5_IJSH_SC_EEEEEEEvNS4_8identityENS4_28SM100_TMA_2SM_LOAD_MULTICASTES1A_vS1B_EENS_8epilogue10collective18CollectiveEpilogueINS1E_23Sm100TmaWarpSpecializedILi3ELi2ELi32ELb1ELb0EEEJNS5_IJNSA_ILi128EEESG_SH_EEENS5_IJNST_IS1J_SC_EENST_ISH_SC_EEEEESJ_SK_SJ_SK_NS1E_6fusion15FusionCallbacksIS1I_NS1O_17LinearCombinationISJ_fSJ_fLNS_15FloatRoundStyleE2EEES1K_S1N_JEEENS4_5SM1004TMEM4LOAD26SM100_TMEM_LOAD_32dp32b32xENS4_13SM90_TMA_LOADES1A_NS4_39AutoVectorizingCopyWithAssumedAlignmentILi128EEENS4_14SM90_TMA_STOREES1A_S20_S20_EEEvvEEEEvNT_6ParamsE) ;  /* 0xffffff5c04e87950 */ /* 0x000fea0003c3ffff */
        .weak           $__internal_2_$__cuda_sm10x_tcgen05_guardrail_trap_unallocated_columns_being_dealloced
        .type           $__internal_2_$__cuda_sm10x_tcgen05_guardrail_trap_unallocated_columns_being_dealloced,@function
        .size           $__internal_2_$__cuda_sm10x_tcgen05_guardrail_trap_unallocated_columns_being_dealloced,(.L_x_224 - $__internal_2_$__cuda_sm10x_tcgen05_guardrail_trap_unallocated_columns_being_dealloced)
$__internal_2_$__cuda_sm10x_tcgen05_guardrail_trap_unallocated_columns_being_dealloced:
[----:B------:R-:W-:Y:S05]  /*a060*/  BPT.TRAP 0x1 ;  /* 0x000000040000795c */ /* 0x000fea0000300000 */
[----:B------:R-:W-:-:S04]  /*a070*/  HFMA2 R3, -RZ, RZ, 0, 0 ;  /* 0x00000000ff037431 */ /* 0x000fc800000001ff */
[----:B------:R-:W-:Y:S05]  /*a080*/  RET.REL.NODEC R2 `(_ZN7cutlass13device_kernelINS_4gemm6kernel13GemmUniversalIN4cute5tupleIJiiiiEEENS1_10collective13CollectiveMmaINS1_35MainloopSm100TmaUmmaWarpSpecializedILi20ELi2ELi4ENS5_IJNS4_1CILi8EEENSA_ILi1EEESC_EEEEENS5_IJNSA_ILi256EEENSA_ILi64EEENSA_ILi32EEEEEENS_10bfloat16_tENS5_IJlSC_lEEESJ_SK_NS4_8TiledMMAINS4_8MMA_AtomIJNS4_26SM100_MMA_F16BF16_2x1SM_SSISJ_SJ_fLi256ELi64ELNS4_4UMMA5MajorE0ELSP_0ELNSO_7ScaleInE0ELSQ_0EEEEEENS4_6LayoutINS5_IJSC_SC_SC_EEENS5_IJNSA_ILi0EEESV_SV_EEEEENS5_IJNS4_10UnderscoreESY_SY_EEEEENS4_18SM100_TMA_2SM_LOADENS4_14ComposedLayoutINS4_7SwizzleILi2ELi4ELi3EEENS4_18smem_ptr_flag_bitsILi16EEENST_INS5_IJSB_SH_EEENS5_IJSH_SC_EEEEEEEvNS4_8identityENS4_28SM100_TMA_2SM_LOAD_MULTICASTES1A_vS1B_EENS_8epilogue10collective18CollectiveEpilogueINS1E_23Sm100TmaWarpSpecializedILi3ELi2ELi32ELb1ELb0EEEJNS5_IJNSA_ILi128EEESG_SH_EEENS5_IJNST_IS1J_SC_EENST_ISH_SC_EEEEESJ_SK_SJ_SK_NS1E_6fusion15FusionCallbacksIS1I_NS1O_17LinearCombinationISJ_fSJ_fLNS_15FloatRoundStyleE2EEES1K_S1N_JEEENS4_5SM1004TMEM4LOAD26SM100_TMEM_LOAD_32dp32b32xENS4_13SM90_TMA_LOADES1A_NS4_39AutoVectorizingCopyWithAssumedAlignmentILi128EEENS4_14SM90_TMA_STOREES1A_S20_S20_EEEvvEEEEvNT_6ParamsE) ;  /* 0xffffff5c02dc7950 */ /* 0x000fea0003c3ffff */
.L_x_223:
[----:B------:R-:W-:-:S00]  /*a090*/  BRA `(.L_x_223) ;  /* 0xfffffffc00fc7947 */ /* 0x000fc0000383ffff */
[----:B------:R-:W-:-:S00]  /*a0a0*/  NOP ;  /* 0x0000000000007918 */ /* 0x000fc00000000000 */
        /* <DEDUP_REMOVED lines=13> */
.L_x_224:


//--------------------- .nv.global.init           --------------------------
	.section	.nv.global.init,"aw",@progbits
.nv.global.init:
	.type		$str$27,@object
	.size		$str$27,($str$28 - $str$27)
$str$27:
        /*0000*/ 	.byte	0x28, 0x61, 0x64, 0x64, 0x72, 0x65, 0x73, 0x73, 0x20, 0x26, 0x20, 0x6d, 0x61, 0x73, 0x6b, 0x29
        /*0010*/ 	.byte	0x20, 0x3d, 0x3d, 0x20, 0x30, 0x00
	.type		$str$28,@object
	.size		$str$28,($str$26 - $str$28)
$str$28:
        /*0016*/ 	.byte	0x2f, 0x74, 0x6d, 0x70, 0x2f, 0x63, 0x75, 0x74, 0x6c, 0x61, 0x73, 0x73, 0x5f, 0x73, 0x77, 0x65
        /*0026*/ 	.byte	0x65, 0x70, 0x5f, 0x73, 0x72, 0x63, 0x2f, 0x69, 0x6e, 0x63, 0x6c, 0x75, 0x64, 0x65, 0x2f, 0x63
        /*0036*/ 	.byte	0x75, 0x74, 0x65, 0x2f, 0x70, 0x6f, 0x69, 0x6e, 0x74, 0x65, 0x72, 0x5f, 0x66, 0x6c, 0x61, 0x67
        /*0046*/ 	.byte	0x67, 0x65, 0x64, 0x2e, 0x68, 0x70, 0x70, 0x00
	.type		$str$26,@object
	.size		$str$26,($str$25 - $str$26)
$str$26:
        /*004e*/ 	.byte	0x2f, 0x74, 0x6d, 0x70, 0x2f, 0x63, 0x75, 0x74, 0x6c, 0x61, 0x73, 0x73, 0x5f, 0x73, 0x77, 0x65
        /*005e*/ 	.byte	0x65, 0x70, 0x5f, 0x73, 0x72, 0x63, 0x2f, 0x69, 0x6e, 0x63, 0x6c, 0x75, 0x64, 0x65, 0x2f, 0x63
        /*006e*/ 	.byte	0x75, 0x74, 0x65, 0x2f, 0x61, 0x74, 0x6f, 0x6d, 0x2f, 0x63, 0x6f, 0x70, 0x79, 0x5f, 0x74, 0x72
        /*007e*/ 	.byte	0x61, 0x69, 0x74, 0x73, 0x5f, 0x73, 0x6d, 0x31, 0x30, 0x30, 0x2e, 0x68, 0x70, 0x70, 0x00
	.type		$str$25,@object
	.size		$str$25,(__unnamed_1 - $str$25)
$str$25:
        /*008d*/ 	.byte	0x28, 0x28, 0x75, 0x69, 0x6e, 0x74, 0x33, 0x32, 0x5f, 0x74, 0x28, 0x74, 0x68, 0x72, 0x65, 0x61
        /*009d*/ 	.byte	0x64, 0x49, 0x64, 0x78, 0x2e, 0x78, 0x29, 0x20, 0x2f, 0x20, 0x33, 0x32, 0x29, 0x20, 0x25, 0x20
        /*00ad*/ 	.byte	0x34, 0x29, 0x20, 0x3d, 0x3d, 0x20, 0x28, 0x28, 0x28, 0x74, 0x6d, 0x65, 0x6d, 0x5f, 0x61, 0x64
        /*00bd*/ 	.byte	0x64, 0x72, 0x20, 0x3e, 0x3e, 0x20, 0x31, 0x36, 0x29, 0x20, 0x2f, 0x20, 0x33, 0x32, 0x29, 0x20
        /*00cd*/ 	.byte	0x25, 0x20, 0x34, 0x29, 0x00
	.type		__unnamed_1,@object
	.size		__unnamed_1,(__unnamed_2 - __unnamed_1)
__unnamed_1:
        /*00d2*/ 	.byte	0x61, 0x75, 0x74, 0x6f, 0x20, 0x63, 0x75, 0x74, 0x65, 0x3a, 0x3a, 0x61, 0x73, 0x5f, 0x70, 0x6f
        /* <DEDUP_REMOVED lines=24> */
        /*0262*/ 	.byte	0x34, 0x30, 0x39, 0x36, 0x3e, 0x3e, 0x3e, 0x3e, 0x5d, 0x00
	.type		__unnamed_2,@object
	.size		__unnamed_2,(.L_2 - __unnamed_2)
__unnamed_2:
        /* <DEDUP_REMOVED lines=42> */
        /*050c*/ 	.byte	0x3e, 0x3e, 0x5d, 0x00
.L_2:


//--------------------- .nv.shared._ZN7cutlass13device_kernelINS_4gemm6kernel13GemmUniversalIN4cute5tupleIJiiiiEEENS1_10collective13CollectiveMmaINS1_35MainloopSm100TmaUmmaWarpSpecializedILi20ELi2ELi4ENS5_IJNS4_1CILi8EEENSA_ILi1EEESC_EEEEENS5_IJNSA_ILi256EEENSA_ILi64EEENSA_ILi32EEEEEENS_10bfloat16_tENS5_IJlSC_lEEESJ_SK_NS4_8TiledMMAINS4_8MMA_AtomIJNS4_26SM100_MMA_F16BF16_2x1SM_SSISJ_SJ_fLi256ELi64ELNS4_4UMMA5MajorE0ELSP_0ELNSO_7ScaleInE0ELSQ_0EEEEEENS4_6LayoutINS5_IJSC_SC_SC_EEENS5_IJNSA_ILi0EEESV_SV_EEEEENS5_IJNS4_10UnderscoreESY_SY_EEEEENS4_18SM100_TMA_2SM_LOADENS4_14ComposedLayoutINS4_7SwizzleILi2ELi4ELi3EEENS4_18smem_ptr_flag_bitsILi16EEENST_INS5_IJSB_SH_EEENS5_IJSH_SC_EEEEEEEvNS4_8identityENS4_28SM100_TMA_2SM_LOAD_MULTICASTES1A_vS1B_EENS_8epilogue10collective18CollectiveEpilogueINS1E_23Sm100TmaWarpSpecializedILi3ELi2ELi32ELb1ELb0EEEJNS5_IJNSA_ILi128EEESG_SH_EEENS5_IJNST_IS1J_SC_EENST_ISH_SC_EEEEESJ_SK_SJ_SK_NS1E_6fusion15FusionCallbacksIS1I_NS1O_17LinearCombinationISJ_fSJ_fLNS_15FloatRoundStyleE2EEES1K_S1N_JEEENS4_5SM1004TMEM4LOAD26SM100_TMEM_LOAD_32dp32b32xENS4_13SM90_TMA_LOADES1A_NS4_39AutoVectorizingCopyWithAssumedAlignmentILi128EEENS4_14SM90_TMA_STOREES1A_S20_S20_EEEvvEEEEvNT_6ParamsE --------------------------
	.section	.nv.shared._ZN7cutlass13device_kernelINS_4gemm6kernel13GemmUniversalIN4cute5tupleIJiiiiEEENS1_10collective13CollectiveMmaINS1_35MainloopSm100TmaUmmaWarpSpecializedILi20ELi2ELi4ENS5_IJNS4_1CILi8EEENSA_ILi1EEESC_EEEEENS5_IJNSA_ILi256EEENSA_ILi64EEENSA_ILi32EEEEEENS_10bfloat16_tENS5_IJlSC_lEEESJ_SK_NS4_8TiledMMAINS4_8MMA_AtomIJNS4_26SM100_MMA_F16BF16_2x1SM_SSISJ_SJ_fLi256ELi64ELNS4_4UMMA5MajorE0ELSP_0ELNSO_7ScaleInE0ELSQ_0EEEEEENS4_6LayoutINS5_IJSC_SC_SC_EEENS5_IJNSA_ILi0EEESV_SV_EEEEENS5_IJNS4_10UnderscoreESY_SY_EEEEENS4_18SM100_TMA_2SM_LOADENS4_14ComposedLayoutINS4_7SwizzleILi2ELi4ELi3EEENS4_18smem_ptr_flag_bitsILi16EEENST_INS5_IJSB_SH_EEENS5_IJSH_SC_EEEEEEEvNS4_8identityENS4_28SM100_TMA_2SM_LOAD_MULTICASTES1A_vS1B_EENS_8epilogue10collective18CollectiveEpilogueINS1E_23Sm100TmaWarpSpecializedILi3ELi2ELi32ELb1ELb0EEEJNS5_IJNSA_ILi128EEESG_SH_EEENS5_IJNST_IS1J_SC_EENST_ISH_SC_EEEEESJ_SK_SJ_SK_NS1E_6fusion15FusionCallbacksIS1I_NS1O_17LinearCombinationISJ_fSJ_fLNS_15FloatRoundStyleE2EEES1K_S1N_JEEENS4_5SM1004TMEM4LOAD26SM100_TMEM_LOAD_32dp32b32xENS4_13SM90_TMA_LOADES1A_NS4_39AutoVectorizingCopyWithAssumedAlignmentILi128EEENS4_14SM90_TMA_STOREES1A_S20_S20_EEEvvEEEEvNT_6ParamsE,"aw",@nobits
	.sectionflags	@""
	.align	16
	.zero		1024


//--------------------- .nv.shared.reserved.0     --------------------------
	.section	.nv.shared.reserved.0,"aw",@nobits
	.weak		__nv_reservedSMEM_offset_0_alias
	.size		__nv_reservedSMEM_offset_0_alias, 0, 64
	.other		__nv_reservedSMEM_offset_0_alias,@"STO_CUDA_RESERVED_SHARED STV_DEFAULT"
__nv_reservedSMEM_offset_0_alias:
	.zero		0
.nv.shared.reserved.0:
	.zero		64
	.weak		__nv_reservedSMEM_tcgen05_partition
	.type		__nv_reservedSMEM_tcgen05_partition,@object
	.size		__nv_reservedSMEM_tcgen05_partition,(.L_0 - __nv_reservedSMEM_tcgen05_partition)
__nv_reservedSMEM_tcgen05_partition:
	.zero		32
.L_0:


//--------------------- .nv.global                --------------------------
	.section	.nv.global,"aw",@nobits
.nv.global:
	.type		_ZN40_INTERNAL_110776fd_4_k_cu_5e4103e0_306194cute1_E,@object
	.size		_ZN40_INTERNAL_110776fd_4_k_cu_5e4103e0_306194cute1_E,(_ZN40_INTERNAL_110776fd_4_k_cu_5e4103e0_306194cuda3std3__45__cpo6cbeginE - _ZN40_INTERNAL_110776fd_4_k_cu_5e4103e0_306194cute1_E)
_ZN40_INTERNAL_110776fd_4_k_cu_5e4103e0_306194cute1_E:
	.zero		1
	.type		_ZN40_INTERNAL_110776fd_4_k_cu_5e4103e0_306194cuda3std3__45__cpo6cbeginE,@object
	.size		_ZN40_INTERNAL_110776fd_4_k_cu_5e4103e0_306194cuda3std3__45__cpo6cbeginE,(_ZN40_INTERNAL_110776fd_4_k_cu_5e4103e0_306194cuda3std3__48in_placeE - _ZN40_INTERNAL_110776fd_4_k_cu_5e4103e0_306194cuda3std3__45__cpo6cbeginE)
_ZN40_INTERNAL_110776fd_4_k_cu_5e4103e0_306194cuda3std3__45__cpo6cbeginE:
	.zero		1
	.type		_ZN40_INTERNAL_110776fd_4_k_cu_5e4103e0_306194cuda3std3__48in_placeE,@object
	.size		_ZN40_INTERNAL_110776fd_4_k_cu_5e4103e0_306194cuda3std3__48in_placeE,(_ZN40_INTERNAL_110776fd_4_k_cu_5e4103e0_306194cuda3std6ranges3__45__cpo9iter_moveE - _ZN40_INTERNAL_110776fd_4_k_cu_5e4103e0_306194cuda3std3__48in_placeE)
_ZN40_INTERNAL_110776fd_4_k_cu_5e4103e0_306194cuda3std3__48in_placeE:
	.zero		1
	.type		_ZN40_INTERNAL_110776fd_4_k_cu_5e4103e0_306194cuda3std6ranges3__45__cpo9iter_moveE,@object
	.size		_ZN40_INTERNAL_110776fd_4_k_cu_5e4103e0_306194cuda3std6ranges3__45__cpo9iter_moveE,(_ZN40_INTERNAL_110776fd_4_k_cu_5e4103e0_306194cuda3std3__45__cpo5beginE - _ZN40_INTERNAL_110776fd_4_k_cu_5e4103e0_306194cuda3std6ranges3__45__cpo9iter_moveE)
_ZN40_INTERNAL_110776fd_4_k_cu_5e4103e0_306194cuda3std6ranges3__45__cpo9iter_moveE:
	.zero		1
	.type		_ZN40_INTERNAL_110776fd_4_k_cu_5e4103e0_306194cuda3std3__45__cpo5beginE,@object
	.size		_ZN40_INTERNAL_110776fd_4_k_cu_5e4103e0_306194cuda3std3__45__cpo5beginE,(_ZN40_INTERNAL_110776fd_4_k_cu_5e4103e0_306194cuda3std3__442_GLOBAL__N__110776fd_4_k_cu_5e4103e0_306196ignoreE - _ZN40_INTERNAL_110776fd_4_k_cu_5e4103e0_306194cuda3std3__45__cpo5beginE)
_ZN40_INTERNAL_110776fd_4_k_cu_5e4103e0_306194cuda3std3__45__cpo5beginE:
	.zero		1
	.type		_ZN40_INTERNAL_110776fd_4_k_cu_5e4103e0_306194cuda3std3__442_GLOBAL__N__110776fd_4_k_cu_5e4103e0_306196ignoreE,@object
	.size		_ZN40_INTERNAL_110776fd_4_k_cu_5e4103e0_306194cuda3std3__442_GLOBAL__N__110776fd_4_k_cu_5e4103e0_306196ignoreE,(_ZN40_INTERNAL_110776fd_4_k_cu_5e4103e0_306194cute7productE - _ZN40_INTERNAL_110776fd_4_k_cu_5e4103e0_306194cuda3std3__442_GLOBAL__N__110776fd_4_k_cu_5e4103e0_306196ignoreE)
_ZN40_INTERNAL_110776fd_4_k_cu_5e4103e0_306194cuda3std3__442_GLOBAL__N__110776fd_4_k_cu_5e4103e0_306196ignoreE:
	.zero		1
	.type		_ZN40_INTERNAL_110776fd_4_k_cu_5e4103e0_306194cute7productE,@object
	.size		_ZN40_INTERNAL_110776fd_4_k_cu_5e4103e0_306194cute7productE,(_ZN40_INTERNAL_110776fd_4_k_cu_5e4103e0_306194cuda3std3__45__cpo3endE - _ZN40_INTERNAL_110776fd_4_k_cu_5e4103e0_306194cute7productE)
_ZN40_INTERNAL_110776fd_4_k_cu_5e4103e0_306194cute7productE:
	.zero		1
	.type		_ZN40_INTERNAL_110776fd_4_k_cu_5e4103e0_306194cuda3std3__45__cpo3endE,@object
	.size		_ZN40_INTERNAL_110776fd_4_k_cu_5e4103e0_306194cuda3std3__45__cpo3endE,(_ZN40_INTERNAL_110776fd_4_k_cu_5e4103e0_306194cuda3std3__419piecewise_constructE - _ZN40_INTERNAL_110776fd_4_k_cu_5e4103e0_306194cuda3std3__45__cpo3endE)
_ZN40_INTERNAL_110776fd_4_k_cu_5e4103e0_306194cuda3std3__45__cpo3endE:
	.zero		1
	.type		_ZN40_INTERNAL_110776fd_4_k_cu_5e4103e0_306194cuda3std3__419piecewise_constructE,@object
	.size		_ZN40_INTERNAL_110776fd_4_k_cu_5e4103e0_306194cuda3std3__419piecewise_constructE,(_ZN40_INTERNAL_110776fd_4_k_cu_5e4103e0_306194cuda3std3__45__cpo4cendE - _ZN40_INTERNAL_110776fd_4_k_cu_5e4103e0_306194cuda3std3__419piecewise_constructE)
_ZN40_INTERNAL_110776fd_4_k_cu_5e4103e0_306194cuda3std3__419piecewise_constructE:
	.zero		1
	.type		_ZN40_INTERNAL_110776fd_4_k_cu_5e4103e0_306194cuda3std3__45__cpo4cendE,@object
	.size		_ZN40_INTERNAL_110776fd_4_k_cu_5e4103e0_306194cuda3std3__45__cpo4cendE,(_ZN40_INTERNAL_110776fd_4_k_cu_5e4103e0_306194cuda3std6ranges3__45__cpo4swapE - _ZN40_INTERNAL_110776fd_4_k_cu_5e4103e0_306194cuda3std3__45__cpo4cendE)
_ZN40_INTERNAL_110776fd_4_k_cu_5e4103e0_306194cuda3std3__45__cpo4cendE:
	.zero		1
	.type		_ZN40_INTERNAL_110776fd_4_k_cu_5e4103e0_306194cuda3std6ranges3__45__cpo4swapE,@object
	.size		_ZN40_INTERNAL_110776fd_4_k_cu_5e4103e0_306194cuda3std6ranges3__45__cpo4swapE,(.L_10 - _ZN40_INTERNAL_110776fd_4_k_cu_5e4103e0_306194cuda3std6ranges3__45__cpo4swapE)
_ZN40_INTERNAL_110776fd_4_k_cu_5e4103e0_306194cuda3std6ranges3__45__cpo4swapE:
	.zero		1
.L_10:


//--------------------- .nv.constant0._ZN7cutlass13device_kernelINS_4gemm6kernel13GemmUniversalIN4cute5tupleIJiiiiEEENS1_10collective13CollectiveMmaINS1_35MainloopSm100TmaUmmaWarpSpecializedILi20ELi2ELi4ENS5_IJNS4_1CILi8EEENSA_ILi1EEESC_EEEEENS5_IJNSA_ILi256EEENSA_ILi64EEENSA_ILi32EEEEEENS_10bfloat16_tENS5_IJlSC_lEEESJ_SK_NS4_8TiledMMAINS4_8MMA_AtomIJNS4_26SM100_MMA_F16BF16_2x1SM_SSISJ_SJ_fLi256ELi64ELNS4_4UMMA5MajorE0ELSP_0ELNSO_7ScaleInE0ELSQ_0EEEEEENS4_6LayoutINS5_IJSC_SC_SC_EEENS5_IJNSA_ILi0EEESV_SV_EEEEENS5_IJNS4_10UnderscoreESY_SY_EEEEENS4_18SM100_TMA_2SM_LOADENS4_14ComposedLayoutINS4_7SwizzleILi2ELi4ELi3EEENS4_18smem_ptr_flag_bitsILi16EEENST_INS5_IJSB_SH_EEENS5_IJSH_SC_EEEEEEEvNS4_8identityENS4_28SM100_TMA_2SM_LOAD_MULTICASTES1A_vS1B_EENS_8epilogue10collective18CollectiveEpilogueINS1E_23Sm100TmaWarpSpecializedILi3ELi2ELi32ELb1ELb0EEEJNS5_IJNSA_ILi128EEESG_SH_EEENS5_IJNST_IS1J_SC_EENST_ISH_SC_EEEEESJ_SK_SJ_SK_NS1E_6fusion15FusionCallbacksIS1I_NS1O_17LinearCombinationISJ_fSJ_fLNS_15FloatRoundStyleE2EEES1K_S1N_JEEENS4_5SM1004TMEM4LOAD26SM100_TMEM_LOAD_32dp32b32xENS4_13SM90_TMA_LOADES1A_NS4_39AutoVectorizingCopyWithAssumedAlignmentILi128EEENS4_14SM90_TMA_STOREES1A_S20_S20_EEEvvEEEEvNT_6ParamsE --------------------------
	.section	.nv.constant0._ZN7cutlass13device_kernelINS_4gemm6kernel13GemmUniversalIN4cute5tupleIJiiiiEEENS1_10collective13CollectiveMmaINS1_35MainloopSm100TmaUmmaWarpSpecializedILi20ELi2ELi4ENS5_IJNS4_1CILi8EEENSA_ILi1EEESC_EEEEENS5_IJNSA_ILi256EEENSA_ILi64EEENSA_ILi32EEEEEENS_10bfloat16_tENS5_IJlSC_lEEESJ_SK_NS4_8TiledMMAINS4_8MMA_AtomIJNS4_26SM100_MMA_F16BF16_2x1SM_SSISJ_SJ_fLi256ELi64ELNS4_4UMMA5MajorE0ELSP_0ELNSO_7ScaleInE0ELSQ_0EEEEEENS4_6LayoutINS5_IJSC_SC_SC_EEENS5_IJNSA_ILi0EEESV_SV_EEEEENS5_IJNS4_10UnderscoreESY_SY_EEEEENS4_18SM100_TMA_2SM_LOADENS4_14ComposedLayoutINS4_7SwizzleILi2ELi4ELi3EEENS4_18smem_ptr_flag_bitsILi16EEENST_INS5_IJSB_SH_EEENS5_IJSH_SC_EEEEEEEvNS4_8identityENS4_28SM100_TMA_2SM_LOAD_MULTICASTES1A_vS1B_EENS_8epilogue10collective18CollectiveEpilogueINS1E_23Sm100TmaWarpSpecializedILi3ELi2ELi32ELb1ELb0EEEJNS5_IJNSA_ILi128EEESG_SH_EEENS5_IJNST_IS1J_SC_EENST_ISH_SC_EEEEESJ_SK_SJ_SK_NS1E_6fusion15FusionCallbacksIS1I_NS1O_17LinearCombinationISJ_fSJ_fLNS_15FloatRoundStyleE2EEES1K_S1N_JEEENS4_5SM1004TMEM4LOAD26SM100_TMEM_LOAD_32dp32b32xENS4_13SM90_TMA_LOADES1A_NS4_39AutoVectorizingCopyWithAssumedAlignmentILi128EEENS4_14SM90_TMA_STOREES1A_S20_S20_EEEvvEEEEvNT_6ParamsE,"a",@progbits
	.sectionflags	@""
	.align	4
.nv.constant0._ZN7cutlass13device_kernelINS_4gemm6kernel13GemmUniversalIN4cute5tupleIJiiiiEEENS1_10collective13CollectiveMmaINS1_35MainloopSm100TmaUmmaWarpSpecializedILi20ELi2ELi4ENS5_IJNS4_1CILi8EEENSA_ILi1EEESC_EEEEENS5_IJNSA_ILi256EEENSA_ILi64EEENSA_ILi32EEEEEENS_10bfloat16_tENS5_IJlSC_lEEESJ_SK_NS4_8TiledMMAINS4_8MMA_AtomIJNS4_26SM100_MMA_F16BF16_2x1SM_SSISJ_SJ_fLi256ELi64ELNS4_4UMMA5MajorE0ELSP_0ELNSO_7ScaleInE0ELSQ_0EEEEEENS4_6LayoutINS5_IJSC_SC_SC_EEENS5_IJNSA_ILi0EEESV_SV_EEEEENS5_IJNS4_10UnderscoreESY_SY_EEEEENS4_18SM100_TMA_2SM_LOADENS4_14ComposedLayoutINS4_7SwizzleILi2ELi4ELi3EEENS4_18smem_ptr_flag_bitsILi16EEENST_INS5_IJSB_SH_EEENS5_IJSH_SC_EEEEEEEvNS4_8identityENS4_28SM100_TMA_2SM_LOAD_MULTICASTES1A_vS1B_EENS_8epilogue10collective18CollectiveEpilogueINS1E_23Sm100TmaWarpSpecializedILi3ELi2ELi32ELb1ELb0EEEJNS5_IJNSA_ILi128EEESG_SH_EEENS5_IJNST_IS1J_SC_EENST_ISH_SC_EEEEESJ_SK_SJ_SK_NS1E_6fusion15FusionCallbacksIS1I_NS1O_17LinearCombinationISJ_fSJ_fLNS_15FloatRoundStyleE2EEES1K_S1N_JEEENS4_5SM1004TMEM4LOAD26SM100_TMEM_LOAD_32dp32b32xENS4_13SM90_TMA_LOADES1A_NS4_39AutoVectorizingCopyWithAssumedAlignmentILi128EEENS4_14SM90_TMA_STOREES1A_S20_S20_EEEvvEEEEvNT_6ParamsE:
	.zero		2944


//--------------------- SYMBOLS --------------------------

	.type		.nv.reservedSmem.offset0,@object
	.size		.nv.reservedSmem.offset0,0x4
	.type		.nv.reservedSmem.cap,@object
	.size		.nv.reservedSmem.cap,0x4
	.type		__assertfail,@function
